	.target	sm_100a

	.elftype	@"ET_EXEC"


//--------------------- .note.nv.tkinfo           --------------------------
	.section	.note.nv.tkinfo,"",@"SHT_NOTE"
	.sectionflags	@"SHF_NOTE_NV_TKINFO"
	.tkinfo
        /*0018*/ 	.word	0x00000002
        /*0030*/ 	.string	""
        /*0030*/ 	.string	"ptxas"
        /*0030*/ 	.string	"Cuda compilation tools, release 13.0, V13.0.88"
        /*0030*/ 	.string	"Build cuda_13.0.r13.0/compiler.36424714_0"
        /*0030*/ 	.string	"-arch sm_100a -m 64 "



//--------------------- .note.nv.cuinfo           --------------------------
	.section	.note.nv.cuinfo,"",@"SHT_NOTE"
	.sectionflags	@"SHF_NOTE_NV_CUINFO"
        /*0018*/ 	.short	0x0002
        /*001a*/ 	.short	0x0064
        /*001c*/ 	.short	0x0082
	.zero		2


//--------------------- .nv.info                  --------------------------
	.section	.nv.info,"",@"SHT_CUDA_INFO"
	.align	4


	//----- nvinfo : EIATTR_REGCOUNT
	.align		4
        /*0000*/ 	.byte	0x04, 0x2f
        /*0002*/ 	.short	(.L_20 - .L_19)
	.align		4
.L_19:
        /*0004*/ 	.word	index@(_ZN7cutlass13device_kernelINS_4gemm6kernel13GemmUniversalIN4cute5tupleIJiiiiEEENS1_10collective13CollectiveMmaINS1_35MainloopSm100TmaUmmaWarpSpecializedILi5ELi2ELi4ENS5_IJNS4_1CILi4EEENSA_ILi2EEENSA_ILi1EEEEEEEENS5_IJNSA_ILi64EEENSA_ILi256EEENSA_ILi128EEEEEENS_12float_e5m2_tENS5_IJlSD_lEEESK_SL_NS4_8TiledMMAINS4_8MMA_AtomIJNS4_10MMA_TraitsINS4_19SM100_MMA_F8F6F4_SSEJSK_SK_fSG_SH_NS4_17integral_constantINS4_4UMMA5MajorELSS_0EEEST_NSQ_INSR_7ScaleInELSU_0EEESV_EEEEEENS4_6LayoutINS5_IJSD_SD_SD_EEENS5_IJNSA_ILi0EEES10_S10_EEEEENS5_IJNS4_10UnderscoreES13_S13_EEEEENS4_23SM90_TMA_LOAD_MULTICASTENS4_14ComposedLayoutINS4_7SwizzleILi3ELi4ELi3EEENS4_18smem_ptr_flag_bitsILi8EEENSY_INS5_IJNSA_ILi8EEESI_EEENS5_IJSI_SD_EEEEEEEvNS4_8identityES16_S1G_vS1H_EENS_8epilogue10collective18CollectiveEpilogueINS1J_23Sm100TmaWarpSpecializedILi4ELi2ELi32ELb0ELb0EEEJSJ_NS5_IJNSY_ISG_SD_EES1O_EEESK_SL_SK_SL_NS1J_6fusion15FusionCallbacksIS1N_NS1Q_17LinearCombinationISK_fSK_fLNS_15FloatRoundStyleE2EEESJ_S1P_JEEENS4_5SM1004TMEM4LOAD26SM100_TMEM_LOAD_16dp32b32xENS4_13SM90_TMA_LOADENS17_INS18_ILi2ELi4ELi3EEES1B_NSY_INS5_IJS1C_SG_EEENS5_IJSG_SD_EEEEEEENS4_39AutoVectorizingCopyWithAssumedAlignmentILi128EEENS4_14SM90_TMA_STOREES25_S27_S27_EEEvvEEEEvNT_6ParamsE)
        /*0008*/ 	.word	0x00000075


	//----- nvinfo : EIATTR_FRAME_SIZE
	.align		4
.L_20:
        /*000c*/ 	.byte	0x04, 0x11
        /*000e*/ 	.short	(.L_22 - .L_21)
	.align		4
.L_21:
        /*0010*/ 	.word	index@($__internal_2_$__cuda_sm10x_tcgen05_guardrail_trap_unallocated_columns_being_dealloced)
        /*0014*/ 	.word	0x00000000


	//----- nvinfo : EIATTR_FRAME_SIZE
	.align		4
.L_22:
        /*0018*/ 	.byte	0x04, 0x11
        /*001a*/ 	.short	(.L_24 - .L_23)
	.align		4
.L_23:
        /*001c*/ 	.word	index@($__internal_1_$__cuda_sm10x_tcgen05_guardrail_trap_phase_invalid_during_alloc)
        /*0020*/ 	.word	0x00000000


	//----- nvinfo : EIATTR_FRAME_SIZE
	.align		4
.L_24:
        /*0024*/ 	.byte	0x04, 0x11
        /*0026*/ 	.short	(.L_26 - .L_25)
	.align		4
.L_25:
        /*0028*/ 	.word	index@($__internal_0_$__cuda_sm10x_tcgen05_guardrail_trap_col_being_dealloced_not_returned_by_alloc)
        /*002c*/ 	.word	0x00000000


	//----- nvinfo : EIATTR_FRAME_SIZE
	.align		4
.L_26:
        /*0030*/ 	.byte	0x04, 0x11
        /*0032*/ 	.short	(.L_28 - .L_27)
	.align		4
.L_27:
        /*0034*/ 	.word	index@(_ZN7cutlass13device_kernelINS_4gemm6kernel13GemmUniversalIN4cute5tupleIJiiiiEEENS1_10collective13CollectiveMmaINS1_35MainloopSm100TmaUmmaWarpSpecializedILi5ELi2ELi4ENS5_IJNS4_1CILi4EEENSA_ILi2EEENSA_ILi1EEEEEEEENS5_IJNSA_ILi64EEENSA_ILi256EEENSA_ILi128EEEEEENS_12float_e5m2_tENS5_IJlSD_lEEESK_SL_NS4_8TiledMMAINS4_8MMA_AtomIJNS4_10MMA_TraitsINS4_19SM100_MMA_F8F6F4_SSEJSK_SK_fSG_SH_NS4_17integral_constantINS4_4UMMA5MajorELSS_0EEEST_NSQ_INSR_7ScaleInELSU_0EEESV_EEEEEENS4_6LayoutINS5_IJSD_SD_SD_EEENS5_IJNSA_ILi0EEES10_S10_EEEEENS5_IJNS4_10UnderscoreES13_S13_EEEEENS4_23SM90_TMA_LOAD_MULTICASTENS4_14ComposedLayoutINS4_7SwizzleILi3ELi4ELi3EEENS4_18smem_ptr_flag_bitsILi8EEENSY_INS5_IJNSA_ILi8EEESI_EEENS5_IJSI_SD_EEEEEEEvNS4_8identityES16_S1G_vS1H_EENS_8epilogue10collective18CollectiveEpilogueINS1J_23Sm100TmaWarpSpecializedILi4ELi2ELi32ELb0ELb0EEEJSJ_NS5_IJNSY_ISG_SD_EES1O_EEESK_SL_SK_SL_NS1J_6fusion15FusionCallbacksIS1N_NS1Q_17LinearCombinationISK_fSK_fLNS_15FloatRoundStyleE2EEESJ_S1P_JEEENS4_5SM1004TMEM4LOAD26SM100_TMEM_LOAD_16dp32b32xENS4_13SM90_TMA_LOADENS17_INS18_ILi2ELi4ELi3EEES1B_NSY_INS5_IJS1C_SG_EEENS5_IJSG_SD_EEEEEEENS4_39AutoVectorizingCopyWithAssumedAlignmentILi128EEENS4_14SM90_TMA_STOREES25_S27_S27_EEEvvEEEEvNT_6ParamsE)
        /*0038*/ 	.word	0x00000000


	//----- nvinfo : EIATTR_MIN_STACK_SIZE
	.align		4
.L_28:
        /*003c*/ 	.byte	0x04, 0x12
        /*003e*/ 	.short	(.L_30 - .L_29)
	.align		4
.L_29:
        /*0040*/ 	.word	index@(_ZN7cutlass13device_kernelINS_4gemm6kernel13GemmUniversalIN4cute5tupleIJiiiiEEENS1_10collective13CollectiveMmaINS1_35MainloopSm100TmaUmmaWarpSpecializedILi5ELi2ELi4ENS5_IJNS4_1CILi4EEENSA_ILi2EEENSA_ILi1EEEEEEEENS5_IJNSA_ILi64EEENSA_ILi256EEENSA_ILi128EEEEEENS_12float_e5m2_tENS5_IJlSD_lEEESK_SL_NS4_8TiledMMAINS4_8MMA_AtomIJNS4_10MMA_TraitsINS4_19SM100_MMA_F8F6F4_SSEJSK_SK_fSG_SH_NS4_17integral_constantINS4_4UMMA5MajorELSS_0EEEST_NSQ_INSR_7ScaleInELSU_0EEESV_EEEEEENS4_6LayoutINS5_IJSD_SD_SD_EEENS5_IJNSA_ILi0EEES10_S10_EEEEENS5_IJNS4_10UnderscoreES13_S13_EEEEENS4_23SM90_TMA_LOAD_MULTICASTENS4_14ComposedLayoutINS4_7SwizzleILi3ELi4ELi3EEENS4_18smem_ptr_flag_bitsILi8EEENSY_INS5_IJNSA_ILi8EEESI_EEENS5_IJSI_SD_EEEEEEEvNS4_8identityES16_S1G_vS1H_EENS_8epilogue10collective18CollectiveEpilogueINS1J_23Sm100TmaWarpSpecializedILi4ELi2ELi32ELb0ELb0EEEJSJ_NS5_IJNSY_ISG_SD_EES1O_EEESK_SL_SK_SL_NS1J_6fusion15FusionCallbacksIS1N_NS1Q_17LinearCombinationISK_fSK_fLNS_15FloatRoundStyleE2EEESJ_S1P_JEEENS4_5SM1004TMEM4LOAD26SM100_TMEM_LOAD_16dp32b32xENS4_13SM90_TMA_LOADENS17_INS18_ILi2ELi4ELi3EEES1B_NSY_INS5_IJS1C_SG_EEENS5_IJSG_SD_EEEEEEENS4_39AutoVectorizingCopyWithAssumedAlignmentILi128EEENS4_14SM90_TMA_STOREES25_S27_S27_EEEvvEEEEvNT_6ParamsE)
        /*0044*/ 	.word	0x00000000
.L_30:


//--------------------- .nv.compat                --------------------------
	.section	.nv.compat,"",@"SHT_CUDA_COMPAT_INFO"
	.align	4
        /*0000*/ 	.byte	0x02, 0x09, 0x01, 0x00, 0x02, 0x02, 0x02, 0x00, 0x02, 0x05, 0x05, 0x00, 0x03, 0x07, 0x01, 0x01
        /*0010*/ 	.byte	0x02, 0x03, 0x01, 0x00, 0x02, 0x06, 0x01, 0x00, 0x04, 0x0b, 0x08, 0x00, 0x09, 0x00, 0x00, 0x00
        /*0020*/ 	.byte	0x00, 0x00, 0x00, 0x00


//--------------------- .nv.info._ZN7cutlass13device_kernelINS_4gemm6kernel13GemmUniversalIN4cute5tupleIJiiiiEEENS1_10collective13CollectiveMmaINS1_35MainloopSm100TmaUmmaWarpSpecializedILi5ELi2ELi4ENS5_IJNS4_1CILi4EEENSA_ILi2EEENSA_ILi1EEEEEEEENS5_IJNSA_ILi64EEENSA_ILi256EEENSA_ILi128EEEEEENS_12float_e5m2_tENS5_IJlSD_lEEESK_SL_NS4_8TiledMMAINS4_8MMA_AtomIJNS4_10MMA_TraitsINS4_19SM100_MMA_F8F6F4_SSEJSK_SK_fSG_SH_NS4_17integral_constantINS4_4UMMA5MajorELSS_0EEEST_NSQ_INSR_7ScaleInELSU_0EEESV_EEEEEENS4_6LayoutINS5_IJSD_SD_SD_EEENS5_IJNSA_ILi0EEES10_S10_EEEEENS5_IJNS4_10UnderscoreES13_S13_EEEEENS4_23SM90_TMA_LOAD_MULTICASTENS4_14ComposedLayoutINS4_7SwizzleILi3ELi4ELi3EEENS4_18smem_ptr_flag_bitsILi8EEENSY_INS5_IJNSA_ILi8EEESI_EEENS5_IJSI_SD_EEEEEEEvNS4_8identityES16_S1G_vS1H_EENS_8epilogue10collective18CollectiveEpilogueINS1J_23Sm100TmaWarpSpecializedILi4ELi2ELi32ELb0ELb0EEEJSJ_NS5_IJNSY_ISG_SD_EES1O_EEESK_SL_SK_SL_NS1J_6fusion15FusionCallbacksIS1N_NS1Q_17LinearCombinationISK_fSK_fLNS_15FloatRoundStyleE2EEESJ_S1P_JEEENS4_5SM1004TMEM4LOAD26SM100_TMEM_LOAD_16dp32b32xENS4_13SM90_TMA_LOADENS17_INS18_ILi2ELi4ELi3EEES1B_NSY_INS5_IJS1C_SG_EEENS5_IJSG_SD_EEEEEEENS4_39AutoVectorizingCopyWithAssumedAlignmentILi128EEENS4_14SM90_TMA_STOREES25_S27_S27_EEEvvEEEEvNT_6ParamsE --------------------------
	.section	.nv.info._ZN7cutlass13device_kernelINS_4gemm6kernel13GemmUniversalIN4cute5tupleIJiiiiEEENS1_10collective13CollectiveMmaINS1_35MainloopSm100TmaUmmaWarpSpecializedILi5ELi2ELi4ENS5_IJNS4_1CILi4EEENSA_ILi2EEENSA_ILi1EEEEEEEENS5_IJNSA_ILi64EEENSA_ILi256EEENSA_ILi128EEEEEENS_12float_e5m2_tENS5_IJlSD_lEEESK_SL_NS4_8TiledMMAINS4_8MMA_AtomIJNS4_10MMA_TraitsINS4_19SM100_MMA_F8F6F4_SSEJSK_SK_fSG_SH_NS4_17integral_constantINS4_4UMMA5MajorELSS_0EEEST_NSQ_INSR_7ScaleInELSU_0EEESV_EEEEEENS4_6LayoutINS5_IJSD_SD_SD_EEENS5_IJNSA_ILi0EEES10_S10_EEEEENS5_IJNS4_10UnderscoreES13_S13_EEEEENS4_23SM90_TMA_LOAD_MULTICASTENS4_14ComposedLayoutINS4_7SwizzleILi3ELi4ELi3EEENS4_18smem_ptr_flag_bitsILi8EEENSY_INS5_IJNSA_ILi8EEESI_EEENS5_IJSI_SD_EEEEEEEvNS4_8identityES16_S1G_vS1H_EENS_8epilogue10collective18CollectiveEpilogueINS1J_23Sm100TmaWarpSpecializedILi4ELi2ELi32ELb0ELb0EEEJSJ_NS5_IJNSY_ISG_SD_EES1O_EEESK_SL_SK_SL_NS1J_6fusion15FusionCallbacksIS1N_NS1Q_17LinearCombinationISK_fSK_fLNS_15FloatRoundStyleE2EEESJ_S1P_JEEENS4_5SM1004TMEM4LOAD26SM100_TMEM_LOAD_16dp32b32xENS4_13SM90_TMA_LOADENS17_INS18_ILi2ELi4ELi3EEES1B_NSY_INS5_IJS1C_SG_EEENS5_IJSG_SD_EEEEEEENS4_39AutoVectorizingCopyWithAssumedAlignmentILi128EEENS4_14SM90_TMA_STOREES25_S27_S27_EEEvvEEEEvNT_6ParamsE,"",@"SHT_CUDA_INFO"
	.sectionflags	@""
	.align	4


	//----- nvinfo : EIATTR_CUDA_API_VERSION
	.align		4
        /*0000*/ 	.byte	0x04, 0x37
        /*0002*/ 	.short	(.L_32 - .L_31)
.L_31:
        /*0004*/ 	.word	0x00000082


	//----- nvinfo : EIATTR_KPARAM_INFO
	.align		4
.L_32:
        /*0008*/ 	.byte	0x04, 0x17
        /*000a*/ 	.short	(.L_34 - .L_33)
.L_33:
        /*000c*/ 	.word	0x00000000
        /*0010*/ 	.short	0x0000
        /*0012*/ 	.short	0x0000
        /*0014*/ 	.byte	0x00, 0xf0, 0x01, 0x20


	//----- nvinfo : EIATTR_AT_ENTRY_FRAGMENTS
	.align		4
.L_34:
        /*0018*/ 	.byte	0x04, 0x4f
        /*001a*/ 	.short	(.L_36 - .L_35)


	//   ....[0]....
.L_35:
        /*001c*/ 	.word	0x00000006


	//----- nvinfo : EIATTR_RESERVED_SMEM_USED
	.align		4
.L_36:
        /*0020*/ 	.byte	0x01, 0x41
	.zero		2


	//----- nvinfo : EIATTR_SPARSE_MMA_MASK
	.align		4
        /*0024*/ 	.byte	0x03, 0x50
        /*0026*/ 	.short	0x0000


	//----- nvinfo : EIATTR_TCGEN05_1CTA_USED
	.align		4
        /*0028*/ 	.byte	0x01, 0x51
	.zero		2


	//----- nvinfo : EIATTR_MAXREG_COUNT
	.align		4
        /*002c*/ 	.byte	0x03, 0x1b
        /*002e*/ 	.short	0x00ff


	//----- nvinfo : EIATTR_NUM_BARRIERS
	.align		4
        /*0030*/ 	.byte	0x02, 0x4c
        /*0032*/ 	.byte	0x07
	.zero		1


	//----- nvinfo : EIATTR_EXTERNS
	.align		4
        /*0034*/ 	.byte	0x04, 0x0f
        /*0036*/ 	.short	(.L_38 - .L_37)


	//   ....[0]....
	.align		4
.L_37:
        /*0038*/ 	.word	index@(__assertfail)


	//----- nvinfo : EIATTR_MERCURY_ISA_VERSION
	.align		4
.L_38:
        /*003c*/ 	.byte	0x03, 0x5f
        /*003e*/ 	.short	0x0101


	//----- nvinfo : EIATTR_INT_WARP_WIDE_INSTR_OFFSETS
	.align		4
        /*0040*/ 	.byte	0x04, 0x31
        /*0042*/ 	.short	(.L_40 - .L_39)


	//   ....[0]....
.L_39:
        /*0044*/ 	.word	0x00003fd0


	//   ....[1]....
        /*0048*/ 	.word	0x00003ff0


	//   ....[2]....
        /*004c*/ 	.word	0x00004020


	//   ....[3]....
        /*0050*/ 	.word	0x00004ba0


	//   ....[4]....
        /*0054*/ 	.word	0x00004c10


	//   ....[5]....
        /*0058*/ 	.word	0x00004ce0


	//   ....[6]....
        /*005c*/ 	.word	0x00004d60


	//   ....[7]....
        /*0060*/ 	.word	0x00004e50


	//   ....[8]....
        /*0064*/ 	.word	0x00004ed0


	//   ....[9]....
        /*0068*/ 	.word	0x00004fb0


	//   ....[10]....
        /*006c*/ 	.word	0x00005060


	//----- nvinfo : EIATTR_COOP_GROUP_MASK_REGIDS
	.align		4
.L_40:
        /*0070*/ 	.byte	0x04, 0x29
        /*0072*/ 	.short	(.L_42 - .L_41)


	//   ....[0]....
.L_41:
        /*0074*/ 	.word	0xffffffff


	//   ....[1]....
        /*0078*/ 	.word	0xffffffff


	//   ....[2]....
        /*007c*/ 	.word	0xffffffff


	//   ....[3]....
        /*0080*/ 	.word	0xffffffff


	//   ....[4]....
        /*0084*/ 	.word	0xffffffff


	//   ....[5]....
        /*0088*/ 	.word	0xffffffff


	//   ....[6]....
        /*008c*/ 	.word	0xffffffff


	//   ....[7]....
        /*0090*/ 	.word	0xffffffff


	//   ....[8]....
        /*0094*/ 	.word	0xffffffff


	//   ....[9]....
        /*0098*/ 	.word	0xffffffff


	//   ....[10]....
        /*009c*/ 	.word	0xffffffff


	//   ....[11]....
        /*00a0*/ 	.word	0xffffffff


	//   ....[12]....
        /*00a4*/ 	.word	0xffffffff


	//   ....[13]....
        /*00a8*/ 	.word	0xffffffff


	//----- nvinfo : EIATTR_COOP_GROUP_INSTR_OFFSETS
	.align		4
.L_42:
        /*00ac*/ 	.byte	0x04, 0x28
        /*00ae*/ 	.short	(.L_44 - .L_43)


	//   ....[0]....
.L_43:
        /*00b0*/ 	.word	0x00000080


	//   ....[1]....
        /*00b4*/ 	.word	0x000004f0


	//   ....[2]....
        /*00b8*/ 	.word	0x000006c0


	//   ....[3]....
        /*00bc*/ 	.word	0x00000860


	//   ....[4]....
        /*00c0*/ 	.word	0x00000960


	//   ....[5]....
        /*00c4*/ 	.word	0x00000ad0


	//   ....[6]....
        /*00c8*/ 	.word	0x00000c70


	//   ....[7]....
        /*00cc*/ 	.word	0x00000e20


	//   ....[8]....
        /*00d0*/ 	.word	0x00002250


	//   ....[9]....
        /*00d4*/ 	.word	0x000031c0


	//   ....[10]....
        /*00d8*/ 	.word	0x000033d0


	//   ....[11]....
        /*00dc*/ 	.word	0x00003400


	//   ....[12]....
        /*00e0*/ 	.word	0x00003eb0


	//   ....[13]....
        /*00e4*/ 	.word	0x000040e0


	//----- nvinfo : EIATTR_VRC_CTA_INIT_COUNT
	.align		4
.L_44:
        /*00e8*/ 	.byte	0x02, 0x4a
        /*00ea*/ 	.byte	0x80
	.zero		1


	//----- nvinfo : EIATTR_SYSCALL_OFFSETS
	.align		4
        /*00ec*/ 	.byte	0x04, 0x46
        /*00ee*/ 	.short	(.L_46 - .L_45)


	//   ....[0]....
.L_45:
        /*00f0*/ 	.word	0x00005cf0


	//   ....[1]....
        /*00f4*/ 	.word	0x00005e30


	//   ....[2]....
        /*00f8*/ 	.word	0x00006660


	//   ....[3]....
        /*00fc*/ 	.word	0x000073f0


	//   ....[4]....
        /*0100*/ 	.word	0x00008140


	//   ....[5]....
        /*0104*/ 	.word	0x00008ec0


	//----- nvinfo : EIATTR_MBARRIER_INSTR_OFFSETS
	.align		4
.L_46:
        /*0108*/ 	.byte	0x04, 0x39
        /*010a*/ 	.short	(.L_48 - .L_47)


	//   ....[0]....
.L_47:
        /*010c*/ 	.word	0x00000610
        /*0110*/ 	.word	0x000000ff
        /*0114*/ 	.word	0x00000000
        /*0118*/ 	.short	0x0100
        /*011a*/ 	.byte	0x04
	.zero		1


	//   ....[1]....
        /*011c*/ 	.word	0x00000620
        /*0120*/ 	.word	0x000000ff
        /*0124*/ 	.word	0x00000028
        /*0128*/ 	.short	0x0100
        /*012a*/ 	.byte	0x04
	.zero		1


	//   ....[2]....
        /*012c*/ 	.word	0x00000630
        /*0130*/ 	.word	0x000000ff
        /*0134*/ 	.word	0x00000008
        /*0138*/ 	.short	0x0100
        /*013a*/ 	.byte	0x04
	.zero		1


	//   ....[3]....
        /*013c*/ 	.word	0x00000640
        /*0140*/ 	.word	0x000000ff
        /*0144*/ 	.word	0x00000030
        /*0148*/ 	.short	0x0100
        /*014a*/ 	.byte	0x04
	.zero		1


	//   ....[4]....
        /*014c*/ 	.word	0x00000650
        /*0150*/ 	.word	0x000000ff
        /*0154*/ 	.word	0x00000010
        /*0158*/ 	.short	0x0100
        /*015a*/ 	.byte	0x04
	.zero		1


	//   ....[5]....
        /*015c*/ 	.word	0x00000660
        /*0160*/ 	.word	0x000000ff
        /*0164*/ 	.word	0x00000038
        /*0168*/ 	.short	0x0100
        /*016a*/ 	.byte	0x04
	.zero		1


	//   ....[6]....
        /*016c*/ 	.word	0x00000670
        /*0170*/ 	.word	0x000000ff
        /*0174*/ 	.word	0x00000018
        /*0178*/ 	.short	0x0100
        /*017a*/ 	.byte	0x04
	.zero		1


	//   ....[7]....
        /*017c*/ 	.word	0x00000680
        /*0180*/ 	.word	0x000000ff
        /*0184*/ 	.word	0x00000040
        /*0188*/ 	.short	0x0100
        /*018a*/ 	.byte	0x04
	.zero		1


	//   ....[8]....
        /*018c*/ 	.word	0x00000690
        /*0190*/ 	.word	0x000000ff
        /*0194*/ 	.word	0x00000020
        /*0198*/ 	.short	0x0100
        /*019a*/ 	.byte	0x04
	.zero		1


	//   ....[9]....
        /*019c*/ 	.word	0x000006a0
        /*01a0*/ 	.word	0x000000ff
        /*01a4*/ 	.word	0x00000048
        /*01a8*/ 	.short	0x0100
        /*01aa*/ 	.byte	0x04
	.zero		1


	//   ....[10]....
        /*01ac*/ 	.word	0x000007d0
        /*01b0*/ 	.word	0x000000ff
        /*01b4*/ 	.word	0x00000050
        /*01b8*/ 	.short	0x0100
        /*01ba*/ 	.byte	0x04
	.zero		1


	//   ....[11]....
        /*01bc*/ 	.word	0x000007e0
        /*01c0*/ 	.word	0x000000ff
        /*01c4*/ 	.word	0x00000070
        /*01c8*/ 	.short	0x0100
        /*01ca*/ 	.byte	0x04
	.zero		1


	//   ....[12]....
        /*01cc*/ 	.word	0x000007f0
        /*01d0*/ 	.word	0x000000ff
        /*01d4*/ 	.word	0x00000058
        /*01d8*/ 	.short	0x0100
        /*01da*/ 	.byte	0x04
	.zero		1


	//   ....[13]....
        /*01dc*/ 	.word	0x00000800
        /*01e0*/ 	.word	0x000000ff
        /*01e4*/ 	.word	0x00000078
        /*01e8*/ 	.short	0x0100
        /*01ea*/ 	.byte	0x04
	.zero		1


	//   ....[14]....
        /*01ec*/ 	.word	0x00000810
        /*01f0*/ 	.word	0x000000ff
        /*01f4*/ 	.word	0x00000060
        /*01f8*/ 	.short	0x0100
        /*01fa*/ 	.byte	0x04
	.zero		1


	//   ....[15]....
        /*01fc*/ 	.word	0x00000820
        /*0200*/ 	.word	0x000000ff
        /*0204*/ 	.word	0x00000080
        /*0208*/ 	.short	0x0100
        /*020a*/ 	.byte	0x04
	.zero		1


	//   ....[16]....
        /*020c*/ 	.word	0x00000830
        /*0210*/ 	.word	0x000000ff
        /*0214*/ 	.word	0x00000068
        /*0218*/ 	.short	0x0100
        /*021a*/ 	.byte	0x04
	.zero		1


	//   ....[17]....
        /*021c*/ 	.word	0x00000840
        /*0220*/ 	.word	0x000000ff
        /*0224*/ 	.word	0x00000088
        /*0228*/ 	.short	0x0100
        /*022a*/ 	.byte	0x04
	.zero		1


	//   ....[18]....
        /*022c*/ 	.word	0x00000930
        /*0230*/ 	.word	0x000000ff
        /*0234*/ 	.word	0x00000090
        /*0238*/ 	.short	0x0100
        /*023a*/ 	.byte	0x06
	.zero		1


	//   ....[19]....
        /*023c*/ 	.word	0x00000940
        /*0240*/ 	.word	0x000000ff
        /*0244*/ 	.word	0x00000098
        /*0248*/ 	.short	0x0100
        /*024a*/ 	.byte	0x06
	.zero		1


	//   ....[20]....
        /*024c*/ 	.word	0x00000a80
        /*0250*/ 	.word	0x000000ff
        /*0254*/ 	.word	0x000000a0
        /*0258*/ 	.short	0x0100
        /*025a*/ 	.byte	0x06
	.zero		1


	//   ....[21]....
        /*025c*/ 	.word	0x00000a90
        /*0260*/ 	.word	0x000000ff
        /*0264*/ 	.word	0x000000b0
        /*0268*/ 	.short	0x0100
        /*026a*/ 	.byte	0x06
	.zero		1


	//   ....[22]....
        /*026c*/ 	.word	0x00000aa0
        /*0270*/ 	.word	0x000000ff
        /*0274*/ 	.word	0x000000a8
        /*0278*/ 	.short	0x0100
        /*027a*/ 	.byte	0x06
	.zero		1


	//   ....[23]....
        /*027c*/ 	.word	0x00000ab0
        /*0280*/ 	.word	0x000000ff
        /*0284*/ 	.word	0x000000b8
        /*0288*/ 	.short	0x0100
        /*028a*/ 	.byte	0x06
	.zero		1


	//   ....[24]....
        /*028c*/ 	.word	0x00000be0
        /*0290*/ 	.word	0x000000ff
        /*0294*/ 	.word	0x000000c0
        /*0298*/ 	.short	0x0100
        /*029a*/ 	.byte	0x04
	.zero		1


	//   ....[25]....
        /*029c*/ 	.word	0x00000bf0
        /*02a0*/ 	.word	0x000000ff
        /*02a4*/ 	.word	0x000000e0
        /*02a8*/ 	.short	0x0100
        /*02aa*/ 	.byte	0x04
	.zero		1


	//   ....[26]....
        /*02ac*/ 	.word	0x00000c00
        /*02b0*/ 	.word	0x000000ff
        /*02b4*/ 	.word	0x000000c8
        /*02b8*/ 	.short	0x0100
        /*02ba*/ 	.byte	0x04
	.zero		1


	//   ....[27]....
        /*02bc*/ 	.word	0x00000c10
        /*02c0*/ 	.word	0x000000ff
        /*02c4*/ 	.word	0x000000e8
        /*02c8*/ 	.short	0x0100
        /*02ca*/ 	.byte	0x04
	.zero		1


	//   ....[28]....
        /*02cc*/ 	.word	0x00000c20
        /*02d0*/ 	.word	0x000000ff
        /*02d4*/ 	.word	0x000000d0
        /*02d8*/ 	.short	0x0100
        /*02da*/ 	.byte	0x04
	.zero		1


	//   ....[29]....
        /*02dc*/ 	.word	0x00000c30
        /*02e0*/ 	.word	0x000000ff
        /*02e4*/ 	.word	0x000000f0
        /*02e8*/ 	.short	0x0100
        /*02ea*/ 	.byte	0x04
	.zero		1


	//   ....[30]....
        /*02ec*/ 	.word	0x00000c40
        /*02f0*/ 	.word	0x000000ff
        /*02f4*/ 	.word	0x000000d8
        /*02f8*/ 	.short	0x0100
        /*02fa*/ 	.byte	0x04
	.zero		1


	//   ....[31]....
        /*02fc*/ 	.word	0x00000c50
        /*0300*/ 	.word	0x000000ff
        /*0304*/ 	.word	0x000000f8
        /*0308*/ 	.short	0x0100
        /*030a*/ 	.byte	0x04
	.zero		1


	//   ....[32]....
        /*030c*/ 	.word	0x00000d40
        /*0310*/ 	.word	0x000000ff
        /*0314*/ 	.word	0x00000100
        /*0318*/ 	.short	0x0100
        /*031a*/ 	.byte	0x04
	.zero		1


	//   ....[33]....
        /*031c*/ 	.word	0x00000d50
        /*0320*/ 	.word	0x000000ff
        /*0324*/ 	.word	0x00000110
        /*0328*/ 	.short	0x0100
        /*032a*/ 	.byte	0x04
	.zero		1


	//   ....[34]....
        /*032c*/ 	.word	0x00000d60
        /*0330*/ 	.word	0x000000ff
        /*0334*/ 	.word	0x00000108
        /*0338*/ 	.short	0x0100
        /*033a*/ 	.byte	0x04
	.zero		1


	//   ....[35]....
        /*033c*/ 	.word	0x00000d70
        /*0340*/ 	.word	0x000000ff
        /*0344*/ 	.word	0x00000118
        /*0348*/ 	.short	0x0100
        /*034a*/ 	.byte	0x04
	.zero		1


	//   ....[36]....
        /*034c*/ 	.word	0x00001ae0
        /*0350*/ 	.word	0x00000000
        /*0354*/ 	.word	0x00000110
        /*0358*/ 	.short	0x010a
        /*035a*/ 	.byte	0xff
	.zero		1


	//   ....[37]....
        /*035c*/ 	.word	0x00001b00
        /*0360*/ 	.word	0x00000000
        /*0364*/ 	.word	0x00000100
        /*0368*/ 	.short	0x0101
        /*036a*/ 	.byte	0xff
	.zero		1


	//   ....[38]....
        /*036c*/ 	.word	0x00001bc0
        /*0370*/ 	.word	0x000000ff
        /*0374*/ 	.word	0x00000028
        /*0378*/ 	.short	0x010a
        /*037a*/ 	.byte	0x04
	.zero		1


	//   ....[39]....
        /*037c*/ 	.word	0x00001c50
        /*0380*/ 	.word	0x000000ff
        /*0384*/ 	.word	0x00000028
        /*0388*/ 	.short	0x010a
        /*038a*/ 	.byte	0x21
	.zero		1


	//   ....[40]....
        /*038c*/ 	.word	0x00001de0
        /*0390*/ 	.word	0x000000ff
        /*0394*/ 	.word	0x00000028
        /*0398*/ 	.short	0x010a
        /*039a*/ 	.byte	0x05
	.zero		1


	//   ....[41]....
        /*039c*/ 	.word	0x00001f10
        /*03a0*/ 	.word	0x000000ff
        /*03a4*/ 	.word	0x00000098
        /*03a8*/ 	.short	0x0101
        /*03aa*/ 	.byte	0x15
	.zero		1


	//   ....[42]....
        /*03ac*/ 	.word	0x00001f30
        /*03b0*/ 	.word	0x000000ff
        /*03b4*/ 	.word	0x00000028
        /*03b8*/ 	.short	0x010a
        /*03ba*/ 	.byte	0x04
	.zero		1


	//   ....[43]....
        /*03bc*/ 	.word	0x00001fb0
        /*03c0*/ 	.word	0x000000ff
        /*03c4*/ 	.word	0x00000028
        /*03c8*/ 	.short	0x010a
        /*03ca*/ 	.byte	0x11
	.zero		1


	//   ....[44]....
        /*03cc*/ 	.word	0x00002140
        /*03d0*/ 	.word	0x000000ff
        /*03d4*/ 	.word	0x00000028
        /*03d8*/ 	.short	0x010a
        /*03da*/ 	.byte	0x05
	.zero		1


	//   ....[45]....
        /*03dc*/ 	.word	0x00002280
        /*03e0*/ 	.word	0x00000003
        /*03e4*/ 	.word	0x000000a0
        /*03e8*/ 	.short	0x010a
        /*03ea*/ 	.byte	0xff
	.zero		1


	//   ....[46]....
        /*03ec*/ 	.word	0x000023d0
        /*03f0*/ 	.word	0x00000000
        /*03f4*/ 	.word	0x00000000
        /*03f8*/ 	.short	0x0101
        /*03fa*/ 	.byte	0xff
	.zero		1


	//   ....[47]....
        /*03fc*/ 	.word	0x00002980
        /*0400*/ 	.word	0x000000ff
        /*0404*/ 	.word	0x00000000
        /*0408*/ 	.short	0x010a
        /*040a*/ 	.byte	0x04
	.zero		1


	//   ....[48]....
        /*040c*/ 	.word	0x00002a10
        /*0410*/ 	.word	0x000000ff
        /*0414*/ 	.word	0x00000000
        /*0418*/ 	.short	0x010a
        /*041a*/ 	.byte	0x05
	.zero		1


	//   ....[49]....
        /*041c*/ 	.word	0x00002aa0
        /*0420*/ 	.word	0x000000ff
        /*0424*/ 	.word	0x00000000
        /*0428*/ 	.short	0x010a
        /*042a*/ 	.byte	0x05
	.zero		1


	//   ....[50]....
        /*042c*/ 	.word	0x00002b30
        /*0430*/ 	.word	0x000000ff
        /*0434*/ 	.word	0x00000000
        /*0438*/ 	.short	0x010a
        /*043a*/ 	.byte	0x05
	.zero		1


	//   ....[51]....
        /*043c*/ 	.word	0x00002bd0
        /*0440*/ 	.word	0x00000000
        /*0444*/ 	.word	0x00000000
        /*0448*/ 	.short	0x010a
        /*044a*/ 	.byte	0xff
	.zero		1


	//   ....[52]....
        /*044c*/ 	.word	0x00002d10
        /*0450*/ 	.word	0x00000002
        /*0454*/ 	.word	0x00000100
        /*0458*/ 	.short	0x010a
        /*045a*/ 	.byte	0xff
	.zero		1


	//   ....[53]....
        /*045c*/ 	.word	0x00002d70
        /*0460*/ 	.word	0x00000004
        /*0464*/ 	.word	0x00000000
        /*0468*/ 	.short	0x0101
        /*046a*/ 	.byte	0xff
	.zero		1


	//   ....[54]....
        /*046c*/ 	.word	0x00002d90
        /*0470*/ 	.word	0x000000ff
        /*0474*/ 	.word	0x000000b0
        /*0478*/ 	.short	0x010a
        /*047a*/ 	.byte	0x04
	.zero		1


	//   ....[55]....
        /*047c*/ 	.word	0x00002eb0
        /*0480*/ 	.word	0x00000002
        /*0484*/ 	.word	0x000000a0
        /*0488*/ 	.short	0x010a
        /*048a*/ 	.byte	0xff
	.zero		1


	//   ....[56]....
        /*048c*/ 	.word	0x00002fc0
        /*0490*/ 	.word	0x00000002
        /*0494*/ 	.word	0x00000000
        /*0498*/ 	.short	0x0101
        /*049a*/ 	.byte	0xff
	.zero		1


	//   ....[57]....
        /*049c*/ 	.word	0x00003050
        /*04a0*/ 	.word	0x000000ff
        /*04a4*/ 	.word	0x000000b0
        /*04a8*/ 	.short	0x0106
        /*04aa*/ 	.byte	0x04
	.zero		1


	//   ....[58]....
        /*04ac*/ 	.word	0x00003070
        /*04b0*/ 	.word	0x000000ff
        /*04b4*/ 	.word	0x000000b0
        /*04b8*/ 	.short	0x010a
        /*04ba*/ 	.byte	0x04
	.zero		1


	//   ....[59]....
        /*04bc*/ 	.word	0x00003100
        /*04c0*/ 	.word	0x000000ff
        /*04c4*/ 	.word	0x000000b0
        /*04c8*/ 	.short	0x0106
        /*04ca*/ 	.byte	0x07
	.zero		1


	//   ....[60]....
        /*04cc*/ 	.word	0x00003140
        /*04d0*/ 	.word	0x00000000
        /*04d4*/ 	.word	0x000000b0
        /*04d8*/ 	.short	0x010a
        /*04da*/ 	.byte	0xff
	.zero		1


	//   ....[61]....
        /*04dc*/ 	.word	0x000036a0
        /*04e0*/ 	.word	0x00000000
        /*04e4*/ 	.word	0x000000a0
        /*04e8*/ 	.short	0x010a
        /*04ea*/ 	.byte	0xff
	.zero		1


	//   ....[62]....
        /*04ec*/ 	.word	0x000037a0
        /*04f0*/ 	.word	0x00000003
        /*04f4*/ 	.word	0x00000000
        /*04f8*/ 	.short	0x0101
        /*04fa*/ 	.byte	0xff
	.zero		1


	//   ....[63]....
        /*04fc*/ 	.word	0x000037b0
        /*0500*/ 	.word	0x000000ff
        /*0504*/ 	.word	0x00000000
        /*0508*/ 	.short	0x010a
        /*050a*/ 	.byte	0x04
	.zero		1


	//   ....[64]....
        /*050c*/ 	.word	0x00003830
        /*0510*/ 	.word	0x000000ff
        /*0514*/ 	.word	0x000000e0
        /*0518*/ 	.short	0x010a
        /*051a*/ 	.byte	0x1f
	.zero		1


	//   ....[65]....
        /*051c*/ 	.word	0x00003910
        /*0520*/ 	.word	0x000000ff
        /*0524*/ 	.word	0x00000000
        /*0528*/ 	.short	0x010a
        /*052a*/ 	.byte	0x05
	.zero		1


	//   ....[66]....
        /*052c*/ 	.word	0x00003a50
        /*0530*/ 	.word	0x000000ff
        /*0534*/ 	.word	0x00000000
        /*0538*/ 	.short	0x010a
        /*053a*/ 	.byte	0x04
	.zero		1


	//   ....[67]....
        /*053c*/ 	.word	0x00003ce0
        /*0540*/ 	.word	0x000000ff
        /*0544*/ 	.word	0x00000000
        /*0548*/ 	.short	0x010a
        /*054a*/ 	.byte	0x04
	.zero		1


	//   ....[68]....
        /*054c*/ 	.word	0x00003d70
        /*0550*/ 	.word	0x000000ff
        /*0554*/ 	.word	0x00000000
        /*0558*/ 	.short	0x010a
        /*055a*/ 	.byte	0x05
	.zero		1


	//   ....[69]....
        /*055c*/ 	.word	0x00003e00
        /*0560*/ 	.word	0x000000ff
        /*0564*/ 	.word	0x00000000
        /*0568*/ 	.short	0x010a
        /*056a*/ 	.byte	0x05
	.zero		1


	//   ....[70]....
        /*056c*/ 	.word	0x00003e90
        /*0570*/ 	.word	0x000000ff
        /*0574*/ 	.word	0x00000000
        /*0578*/ 	.short	0x010a
        /*057a*/ 	.byte	0x04
	.zero		1


	//   ....[71]....
        /*057c*/ 	.word	0x000043a0
        /*0580*/ 	.word	0x0000000c
        /*0584*/ 	.word	0x000000a0
        /*0588*/ 	.short	0x010a
        /*058a*/ 	.byte	0xff
	.zero		1


	//   ....[72]....
        /*058c*/ 	.word	0x00004510
        /*0590*/ 	.word	0x00000000
        /*0594*/ 	.word	0x00000000
        /*0598*/ 	.short	0x0101
        /*059a*/ 	.byte	0xff
	.zero		1


	//   ....[73]....
        /*059c*/ 	.word	0x000049a0
        /*05a0*/ 	.word	0x000000ff
        /*05a4*/ 	.word	0x00000098
        /*05a8*/ 	.short	0x010a
        /*05aa*/ 	.byte	0x15
	.zero		1


	//   ....[74]....
        /*05ac*/ 	.word	0x00004b20
        /*05b0*/ 	.word	0x000000ff
        /*05b4*/ 	.word	0x00000070
        /*05b8*/ 	.short	0x010a
        /*05ba*/ 	.byte	0x15
	.zero		1


	//   ....[75]....
        /*05bc*/ 	.word	0x00004c90
        /*05c0*/ 	.word	0x000000ff
        /*05c4*/ 	.word	0x00000050
        /*05c8*/ 	.short	0x010b
        /*05ca*/ 	.byte	0x15
	.zero		1


	//   ....[76]....
        /*05cc*/ 	.word	0x00004ca0
        /*05d0*/ 	.word	0x000000ff
        /*05d4*/ 	.word	0x00000000
        /*05d8*/ 	.short	0x0101
        /*05da*/ 	.byte	0x28
	.zero		1


	//   ....[77]....
        /*05dc*/ 	.word	0x00004cb0
        /*05e0*/ 	.word	0x000000ff
        /*05e4*/ 	.word	0x00000078
        /*05e8*/ 	.short	0x010a
        /*05ea*/ 	.byte	0x15
	.zero		1


	//   ....[78]....
        /*05ec*/ 	.word	0x00004e00
        /*05f0*/ 	.word	0x000000ff
        /*05f4*/ 	.word	0x00000058
        /*05f8*/ 	.short	0x010b
        /*05fa*/ 	.byte	0x15
	.zero		1


	//   ....[79]....
        /*05fc*/ 	.word	0x00004e10
        /*0600*/ 	.word	0x000000ff
        /*0604*/ 	.word	0x00000000
        /*0608*/ 	.short	0x0101
        /*060a*/ 	.byte	0x27
	.zero		1


	//   ....[80]....
        /*060c*/ 	.word	0x00004e20
        /*0610*/ 	.word	0x000000ff
        /*0614*/ 	.word	0x00000080
        /*0618*/ 	.short	0x010a
        /*061a*/ 	.byte	0x15
	.zero		1


	//   ....[81]....
        /*061c*/ 	.word	0x00004f60
        /*0620*/ 	.word	0x000000ff
        /*0624*/ 	.word	0x00000060
        /*0628*/ 	.short	0x010b
        /*062a*/ 	.byte	0x15
	.zero		1


	//   ....[82]....
        /*062c*/ 	.word	0x00004f70
        /*0630*/ 	.word	0x000000ff
        /*0634*/ 	.word	0x00000000
        /*0638*/ 	.short	0x0101
        /*063a*/ 	.byte	0x26
	.zero		1


	//   ....[83]....
        /*063c*/ 	.word	0x00004f80
        /*0640*/ 	.word	0x000000ff
        /*0644*/ 	.word	0x00000088
        /*0648*/ 	.short	0x010a
        /*064a*/ 	.byte	0x15
	.zero		1


	//   ....[84]....
        /*064c*/ 	.word	0x00005170
        /*0650*/ 	.word	0x000000ff
        /*0654*/ 	.word	0x00000068
        /*0658*/ 	.short	0x010b
        /*065a*/ 	.byte	0x15
	.zero		1


	//   ....[85]....
        /*065c*/ 	.word	0x00005180
        /*0660*/ 	.word	0x000000ff
        /*0664*/ 	.word	0x00000000
        /*0668*/ 	.short	0x0101
        /*066a*/ 	.byte	0x25
	.zero		1


	//   ....[86]....
        /*066c*/ 	.word	0x000051b0
        /*0670*/ 	.word	0x000000ff
        /*0674*/ 	.word	0x00000070
        /*0678*/ 	.short	0x010a
        /*067a*/ 	.byte	0x15
	.zero		1


	//   ....[87]....
        /*067c*/ 	.word	0x000051d0
        /*0680*/ 	.word	0x000000ff
        /*0684*/ 	.word	0x00000078
        /*0688*/ 	.short	0x010a
        /*068a*/ 	.byte	0x15
	.zero		1


	//   ....[88]....
        /*068c*/ 	.word	0x000051f0
        /*0690*/ 	.word	0x000000ff
        /*0694*/ 	.word	0x00000080
        /*0698*/ 	.short	0x010a
        /*069a*/ 	.byte	0x15
	.zero		1


	//   ....[89]....
        /*069c*/ 	.word	0x00005230
        /*06a0*/ 	.word	0x00000000
        /*06a4*/ 	.word	0x00000088
        /*06a8*/ 	.short	0x010a
        /*06aa*/ 	.byte	0xff
	.zero		1


	//   ....[90]....
        /*06ac*/ 	.word	0x00005580
        /*06b0*/ 	.word	0x00000003
        /*06b4*/ 	.word	0x000000a0
        /*06b8*/ 	.short	0x010a
        /*06ba*/ 	.byte	0xff
	.zero		1


	//   ....[91]....
        /*06bc*/ 	.word	0x00005700
        /*06c0*/ 	.word	0x00000000
        /*06c4*/ 	.word	0x00000000
        /*06c8*/ 	.short	0x0101
        /*06ca*/ 	.byte	0xff
	.zero		1


	//   ....[92]....
        /*06cc*/ 	.word	0x00006250
        /*06d0*/ 	.word	0x00000002
        /*06d4*/ 	.word	0x00000050
        /*06d8*/ 	.short	0x010a
        /*06da*/ 	.byte	0xff
	.zero		1


	//   ....[93]....
        /*06dc*/ 	.word	0x000062c0
        /*06e0*/ 	.word	0x00000047
        /*06e4*/ 	.word	0x000000c0
        /*06e8*/ 	.short	0x010a
        /*06ea*/ 	.byte	0xff
	.zero		1


	//   ....[94]....
        /*06ec*/ 	.word	0x000063b0
        /*06f0*/ 	.word	0x00000002
        /*06f4*/ 	.word	0x00000050
        /*06f8*/ 	.short	0x010a
        /*06fa*/ 	.byte	0xff
	.zero		1


	//   ....[95]....
        /*06fc*/ 	.word	0x000064c0
        /*0700*/ 	.word	0x00000000
        /*0704*/ 	.word	0x00000000
        /*0708*/ 	.short	0x0101
        /*070a*/ 	.byte	0xff
	.zero		1


	//   ....[96]....
        /*070c*/ 	.word	0x00006540
        /*0710*/ 	.word	0x00000047
        /*0714*/ 	.word	0x000000c0
        /*0718*/ 	.short	0x010a
        /*071a*/ 	.byte	0xff
	.zero		1


	//   ....[97]....
        /*071c*/ 	.word	0x00007090
        /*0720*/ 	.word	0x00000070
        /*0724*/ 	.word	0x00000050
        /*0728*/ 	.short	0x010a
        /*072a*/ 	.byte	0xff
	.zero		1


	//   ....[98]....
        /*072c*/ 	.word	0x00007160
        /*0730*/ 	.word	0x00000070
        /*0734*/ 	.word	0x00000050
        /*0738*/ 	.short	0x010a
        /*073a*/ 	.byte	0xff
	.zero		1


	//   ....[99]....
        /*073c*/ 	.word	0x00007270
        /*0740*/ 	.word	0x00000000
        /*0744*/ 	.word	0x00000000
        /*0748*/ 	.short	0x0101
        /*074a*/ 	.byte	0xff
	.zero		1


	//   ....[100]....
        /*074c*/ 	.word	0x00007de0
        /*0750*/ 	.word	0x00000070
        /*0754*/ 	.word	0x00000050
        /*0758*/ 	.short	0x010a
        /*075a*/ 	.byte	0xff
	.zero		1


	//   ....[101]....
        /*075c*/ 	.word	0x00007eb0
        /*0760*/ 	.word	0x00000070
        /*0764*/ 	.word	0x00000050
        /*0768*/ 	.short	0x010a
        /*076a*/ 	.byte	0xff
	.zero		1


	//   ....[102]....
        /*076c*/ 	.word	0x00007fc0
        /*0770*/ 	.word	0x00000000
        /*0774*/ 	.word	0x00000000
        /*0778*/ 	.short	0x0101
        /*077a*/ 	.byte	0xff
	.zero		1


	//   ....[103]....
        /*077c*/ 	.word	0x00008b60
        /*0780*/ 	.word	0x00000066
        /*0784*/ 	.word	0x00000050
        /*0788*/ 	.short	0x010a
        /*078a*/ 	.byte	0xff
	.zero		1


	//   ....[104]....
        /*078c*/ 	.word	0x00008c30
        /*0790*/ 	.word	0x00000066
        /*0794*/ 	.word	0x00000050
        /*0798*/ 	.short	0x010a
        /*079a*/ 	.byte	0xff
	.zero		1


	//   ....[105]....
        /*079c*/ 	.word	0x00008d40
        /*07a0*/ 	.word	0x00000000
        /*07a4*/ 	.word	0x00000000
        /*07a8*/ 	.short	0x0101
        /*07aa*/ 	.byte	0xff
	.zero		1


	//   ....[106]....
        /*07ac*/ 	.word	0x000091d0
        /*07b0*/ 	.word	0x000000ff
        /*07b4*/ 	.word	0x00000000
        /*07b8*/ 	.short	0x0101
        /*07ba*/ 	.byte	0x04
	.zero		1


	//   ....[107]....
        /*07bc*/ 	.word	0x000099e0
        /*07c0*/ 	.word	0x00000000
        /*07c4*/ 	.word	0x00000110
        /*07c8*/ 	.short	0x010a
        /*07ca*/ 	.byte	0xff
	.zero		1


	//   ....[108]....
        /*07cc*/ 	.word	0x00009a40
        /*07d0*/ 	.word	0x00000000
        /*07d4*/ 	.word	0x00000028
        /*07d8*/ 	.short	0x010a
        /*07da*/ 	.byte	0xff
	.zero		1


	//   ....[109]....
        /*07dc*/ 	.word	0x00009aa0
        /*07e0*/ 	.word	0x00000000
        /*07e4*/ 	.word	0x00000028
        /*07e8*/ 	.short	0x010a
        /*07ea*/ 	.byte	0xff
	.zero		1


	//   ....[110]....
        /*07ec*/ 	.word	0x00009af0
        /*07f0*/ 	.word	0x00000003
        /*07f4*/ 	.word	0x000000a0
        /*07f8*/ 	.short	0x010a
        /*07fa*/ 	.byte	0xff
	.zero		1


	//   ....[111]....
        /*07fc*/ 	.word	0x00009b50
        /*0800*/ 	.word	0x00000000
        /*0804*/ 	.word	0x00000000
        /*0808*/ 	.short	0x010a
        /*080a*/ 	.byte	0xff
	.zero		1


	//   ....[112]....
        /*080c*/ 	.word	0x00009bb0
        /*0810*/ 	.word	0x00000000
        /*0814*/ 	.word	0x00000000
        /*0818*/ 	.short	0x010a
        /*081a*/ 	.byte	0xff
	.zero		1


	//   ....[113]....
        /*081c*/ 	.word	0x00009c10
        /*0820*/ 	.word	0x00000000
        /*0824*/ 	.word	0x00000000
        /*0828*/ 	.short	0x010a
        /*082a*/ 	.byte	0xff
	.zero		1


	//   ....[114]....
        /*082c*/ 	.word	0x00009c70
        /*0830*/ 	.word	0x00000000
        /*0834*/ 	.word	0x00000000
        /*0838*/ 	.short	0x010a
        /*083a*/ 	.byte	0xff
	.zero		1


	//   ....[115]....
        /*083c*/ 	.word	0x00009cc0
        /*0840*/ 	.word	0x00000002
        /*0844*/ 	.word	0x00000100
        /*0848*/ 	.short	0x010a
        /*084a*/ 	.byte	0xff
	.zero		1


	//   ....[116]....
        /*084c*/ 	.word	0x00009d20
        /*0850*/ 	.word	0x00000002
        /*0854*/ 	.word	0x000000b0
        /*0858*/ 	.short	0x010a
        /*085a*/ 	.byte	0xff
	.zero		1


	//   ....[117]....
        /*085c*/ 	.word	0x00009d70
        /*0860*/ 	.word	0x00000002
        /*0864*/ 	.word	0x000000a0
        /*0868*/ 	.short	0x010a
        /*086a*/ 	.byte	0xff
	.zero		1


	//   ....[118]....
        /*086c*/ 	.word	0x00009dd0
        /*0870*/ 	.word	0x00000000
        /*0874*/ 	.word	0x000000b0
        /*0878*/ 	.short	0x010a
        /*087a*/ 	.byte	0xff
	.zero		1


	//   ....[119]....
        /*087c*/ 	.word	0x00009e20
        /*0880*/ 	.word	0x00000000
        /*0884*/ 	.word	0x000000a0
        /*0888*/ 	.short	0x010a
        /*088a*/ 	.byte	0xff
	.zero		1


	//   ....[120]....
        /*088c*/ 	.word	0x00009e80
        /*0890*/ 	.word	0x00000003
        /*0894*/ 	.word	0x000000e0
        /*0898*/ 	.short	0x010a
        /*089a*/ 	.byte	0xff
	.zero		1


	//   ....[121]....
        /*089c*/ 	.word	0x00009ee0
        /*08a0*/ 	.word	0x00000000
        /*08a4*/ 	.word	0x00000000
        /*08a8*/ 	.short	0x010a
        /*08aa*/ 	.byte	0xff
	.zero		1


	//   ....[122]....
        /*08ac*/ 	.word	0x00009f40
        /*08b0*/ 	.word	0x00000000
        /*08b4*/ 	.word	0x00000000
        /*08b8*/ 	.short	0x010a
        /*08ba*/ 	.byte	0xff
	.zero		1


	//   ....[123]....
        /*08bc*/ 	.word	0x00009fa0
        /*08c0*/ 	.word	0x00000000
        /*08c4*/ 	.word	0x00000000
        /*08c8*/ 	.short	0x010a
        /*08ca*/ 	.byte	0xff
	.zero		1


	//   ....[124]....
        /*08cc*/ 	.word	0x0000a000
        /*08d0*/ 	.word	0x00000000
        /*08d4*/ 	.word	0x00000000
        /*08d8*/ 	.short	0x010a
        /*08da*/ 	.byte	0xff
	.zero		1


	//   ....[125]....
        /*08dc*/ 	.word	0x0000a060
        /*08e0*/ 	.word	0x00000000
        /*08e4*/ 	.word	0x00000000
        /*08e8*/ 	.short	0x010a
        /*08ea*/ 	.byte	0xff
	.zero		1


	//   ....[126]....
        /*08ec*/ 	.word	0x0000a0b0
        /*08f0*/ 	.word	0x0000000c
        /*08f4*/ 	.word	0x000000a0
        /*08f8*/ 	.short	0x010a
        /*08fa*/ 	.byte	0xff
	.zero		1


	//   ....[127]....
        /*08fc*/ 	.word	0x0000a110
        /*0900*/ 	.word	0x00000000
        /*0904*/ 	.word	0x00000098
        /*0908*/ 	.short	0x010a
        /*090a*/ 	.byte	0xff
	.zero		1


	//   ....[128]....
        /*090c*/ 	.word	0x0000a170
        /*0910*/ 	.word	0x00000000
        /*0914*/ 	.word	0x00000070
        /*0918*/ 	.short	0x010a
        /*091a*/ 	.byte	0xff
	.zero		1


	//   ....[129]....
        /*091c*/ 	.word	0x0000a1d0
        /*0920*/ 	.word	0x00000000
        /*0924*/ 	.word	0x00000078
        /*0928*/ 	.short	0x010a
        /*092a*/ 	.byte	0xff
	.zero		1


	//   ....[130]....
        /*092c*/ 	.word	0x0000a230
        /*0930*/ 	.word	0x00000000
        /*0934*/ 	.word	0x00000080
        /*0938*/ 	.short	0x010a
        /*093a*/ 	.byte	0xff
	.zero		1


	//   ....[131]....
        /*093c*/ 	.word	0x0000a290
        /*0940*/ 	.word	0x00000000
        /*0944*/ 	.word	0x00000088
        /*0948*/ 	.short	0x010a
        /*094a*/ 	.byte	0xff
	.zero		1


	//   ....[132]....
        /*094c*/ 	.word	0x0000a2f0
        /*0950*/ 	.word	0x00000000
        /*0954*/ 	.word	0x00000070
        /*0958*/ 	.short	0x010a
        /*095a*/ 	.byte	0xff
	.zero		1


	//   ....[133]....
        /*095c*/ 	.word	0x0000a350
        /*0960*/ 	.word	0x00000000
        /*0964*/ 	.word	0x00000078
        /*0968*/ 	.short	0x010a
        /*096a*/ 	.byte	0xff
	.zero		1


	//   ....[134]....
        /*096c*/ 	.word	0x0000a3b0
        /*0970*/ 	.word	0x00000000
        /*0974*/ 	.word	0x00000080
        /*0978*/ 	.short	0x010a
        /*097a*/ 	.byte	0xff
	.zero		1


	//   ....[135]....
        /*097c*/ 	.word	0x0000a400
        /*0980*/ 	.word	0x00000003
        /*0984*/ 	.word	0x000000a0
        /*0988*/ 	.short	0x010a
        /*098a*/ 	.byte	0xff
	.zero		1


	//   ....[136]....
        /*098c*/ 	.word	0x0000a450
        /*0990*/ 	.word	0x00000002
        /*0994*/ 	.word	0x00000050
        /*0998*/ 	.short	0x010a
        /*099a*/ 	.byte	0xff
	.zero		1


	//   ....[137]....
        /*099c*/ 	.word	0x0000a4a0
        /*09a0*/ 	.word	0x00000047
        /*09a4*/ 	.word	0x000000c0
        /*09a8*/ 	.short	0x010a
        /*09aa*/ 	.byte	0xff
	.zero		1


	//   ....[138]....
        /*09ac*/ 	.word	0x0000a4f0
        /*09b0*/ 	.word	0x00000070
        /*09b4*/ 	.word	0x00000050
        /*09b8*/ 	.short	0x010a
        /*09ba*/ 	.byte	0xff
	.zero		1


	//   ....[139]....
        /*09bc*/ 	.word	0x0000a540
        /*09c0*/ 	.word	0x00000070
        /*09c4*/ 	.word	0x00000050
        /*09c8*/ 	.short	0x010a
        /*09ca*/ 	.byte	0xff
	.zero		1


	//   ....[140]....
        /*09cc*/ 	.word	0x0000a590
        /*09d0*/ 	.word	0x00000066
        /*09d4*/ 	.word	0x00000050
        /*09d8*/ 	.short	0x010a
        /*09da*/ 	.byte	0xff
	.zero		1


	//----- nvinfo : EIATTR_NUM_MBARRIERS
	.align		4
.L_48:
        /*09dc*/ 	.byte	0x03, 0x38
        /*09de*/ 	.short	0x0024


	//----- nvinfo : EIATTR_EXIT_INSTR_OFFSETS
	.align		4
        /*09e0*/ 	.byte	0x04, 0x1c
        /*09e2*/ 	.short	(.L_50 - .L_49)


	//   ....[0]....
.L_49:
        /*09e4*/ 	.word	0x00002c00


	//   ....[1]....
        /*09e8*/ 	.word	0x00003110


	//   ....[2]....
        /*09ec*/ 	.word	0x00003170


	//   ....[3]....
        /*09f0*/ 	.word	0x000040f0


	//   ....[4]....
        /*09f4*/ 	.word	0x00005260


	//   ....[5]....
        /*09f8*/ 	.word	0x000052a0


	//   ....[6]....
        /*09fc*/ 	.word	0x000099d0


	//----- nvinfo : EIATTR_MAX_THREADS
	.align		4
.L_50:
        /*0a00*/ 	.byte	0x04, 0x05
        /*0a02*/ 	.short	(.L_52 - .L_51)
.L_51:
        /*0a04*/ 	.word	0x00000100
        /*0a08*/ 	.word	0x00000001
        /*0a0c*/ 	.word	0x00000001


	//----- nvinfo : EIATTR_CRS_STACK_SIZE
	.align		4
.L_52:
        /*0a10*/ 	.byte	0x04, 0x1e
        /*0a12*/ 	.short	(.L_54 - .L_53)
.L_53:
        /*0a14*/ 	.word	0x00000000


	//----- nvinfo : EIATTR_CBANK_PARAM_SIZE
	.align		4
.L_54:
        /*0a18*/ 	.byte	0x03, 0x19
        /*0a1a*/ 	.short	0x0800


	//----- nvinfo : EIATTR_PARAM_CBANK
	.align		4
        /*0a1c*/ 	.byte	0x04, 0x0a
        /*0a1e*/ 	.short	(.L_56 - .L_55)
	.align		4
.L_55:
        /*0a20*/ 	.word	index@(.nv.constant0._ZN7cutlass13device_kernelINS_4gemm6kernel13GemmUniversalIN4cute5tupleIJiiiiEEENS1_10collective13CollectiveMmaINS1_35MainloopSm100TmaUmmaWarpSpecializedILi5ELi2ELi4ENS5_IJNS4_1CILi4EEENSA_ILi2EEENSA_ILi1EEEEEEEENS5_IJNSA_ILi64EEENSA_ILi256EEENSA_ILi128EEEEEENS_12float_e5m2_tENS5_IJlSD_lEEESK_SL_NS4_8TiledMMAINS4_8MMA_AtomIJNS4_10MMA_TraitsINS4_19SM100_MMA_F8F6F4_SSEJSK_SK_fSG_SH_NS4_17integral_constantINS4_4UMMA5MajorELSS_0EEEST_NSQ_INSR_7ScaleInELSU_0EEESV_EEEEEENS4_6LayoutINS5_IJSD_SD_SD_EEENS5_IJNSA_ILi0EEES10_S10_EEEEENS5_IJNS4_10UnderscoreES13_S13_EEEEENS4_23SM90_TMA_LOAD_MULTICASTENS4_14ComposedLayoutINS4_7SwizzleILi3ELi4ELi3EEENS4_18smem_ptr_flag_bitsILi8EEENSY_INS5_IJNSA_ILi8EEESI_EEENS5_IJSI_SD_EEEEEEEvNS4_8identityES16_S1G_vS1H_EENS_8epilogue10collective18CollectiveEpilogueINS1J_23Sm100TmaWarpSpecializedILi4ELi2ELi32ELb0ELb0EEEJSJ_NS5_IJNSY_ISG_SD_EES1O_EEESK_SL_SK_SL_NS1J_6fusion15FusionCallbacksIS1N_NS1Q_17LinearCombinationISK_fSK_fLNS_15FloatRoundStyleE2EEESJ_S1P_JEEENS4_5SM1004TMEM4LOAD26SM100_TMEM_LOAD_16dp32b32xENS4_13SM90_TMA_LOADENS17_INS18_ILi2ELi4ELi3EEES1B_NSY_INS5_IJS1C_SG_EEENS5_IJSG_SD_EEEEEEENS4_39AutoVectorizingCopyWithAssumedAlignmentILi128EEENS4_14SM90_TMA_STOREES25_S27_S27_EEEvvEEEEvNT_6ParamsE)
        /*0a24*/ 	.short	0x0380
        /*0a26*/ 	.short	0x0800


	//----- nvinfo : EIATTR_SW_WAR
	.align		4
.L_56:
        /*0a28*/ 	.byte	0x04, 0x36
        /*0a2a*/ 	.short	(.L_58 - .L_57)
.L_57:
        /*0a2c*/ 	.word	0x00000008
.L_58:


//--------------------- .nv.callgraph             --------------------------
	.section	.nv.callgraph,"",@"SHT_CUDA_CALLGRAPH"
	.align	4
	.sectionentsize	8
	.align		4
        /*0000*/ 	.word	0x00000000
	.align		4
        /*0004*/ 	.word	0xffffffff
	.align		4
        /*0008*/ 	.word	index@(_ZN7cutlass13device_kernelINS_4gemm6kernel13GemmUniversalIN4cute5tupleIJiiiiEEENS1_10collective13CollectiveMmaINS1_35MainloopSm100TmaUmmaWarpSpecializedILi5ELi2ELi4ENS5_IJNS4_1CILi4EEENSA_ILi2EEENSA_ILi1EEEEEEEENS5_IJNSA_ILi64EEENSA_ILi256EEENSA_ILi128EEEEEENS_12float_e5m2_tENS5_IJlSD_lEEESK_SL_NS4_8TiledMMAINS4_8MMA_AtomIJNS4_10MMA_TraitsINS4_19SM100_MMA_F8F6F4_SSEJSK_SK_fSG_SH_NS4_17integral_constantINS4_4UMMA5MajorELSS_0EEEST_NSQ_INSR_7ScaleInELSU_0EEESV_EEEEEENS4_6LayoutINS5_IJSD_SD_SD_EEENS5_IJNSA_ILi0EEES10_S10_EEEEENS5_IJNS4_10UnderscoreES13_S13_EEEEENS4_23SM90_TMA_LOAD_MULTICASTENS4_14ComposedLayoutINS4_7SwizzleILi3ELi4ELi3EEENS4_18smem_ptr_flag_bitsILi8EEENSY_INS5_IJNSA_ILi8EEESI_EEENS5_IJSI_SD_EEEEEEEvNS4_8identityES16_S1G_vS1H_EENS_8epilogue10collective18CollectiveEpilogueINS1J_23Sm100TmaWarpSpecializedILi4ELi2ELi32ELb0ELb0EEEJSJ_NS5_IJNSY_ISG_SD_EES1O_EEESK_SL_SK_SL_NS1J_6fusion15FusionCallbacksIS1N_NS1Q_17LinearCombinationISK_fSK_fLNS_15FloatRoundStyleE2EEESJ_S1P_JEEENS4_5SM1004TMEM4LOAD26SM100_TMEM_LOAD_16dp32b32xENS4_13SM90_TMA_LOADENS17_INS18_ILi2ELi4ELi3EEES1B_NSY_INS5_IJS1C_SG_EEENS5_IJSG_SD_EEEEEEENS4_39AutoVectorizingCopyWithAssumedAlignmentILi128EEENS4_14SM90_TMA_STOREES25_S27_S27_EEEvvEEEEvNT_6ParamsE)
	.align		4
        /*000c*/ 	.word	index@(__assertfail)
	.align		4
        /*0010*/ 	.word	0x00000000
	.align		4
        /*0014*/ 	.word	0xfffffffe
	.align		4
        /*0018*/ 	.word	0x00000000
	.align		4
        /*001c*/ 	.word	0xfffffffd
	.align		4
        /*0020*/ 	.word	0x00000000
	.align		4
        /*0024*/ 	.word	0xfffffffc


//--------------------- .nv.constant4             --------------------------
	.section	.nv.constant4,"a",@progbits
	.align	8
	.align		8
.nv.constant4:
        /*0000*/ 	.dword	__assertfail
	.align		8
        /*0008*/ 	.dword	__unnamed_1
	.align		8
        /*0010*/ 	.dword	__unnamed_2
	.align		8
        /*0018*/ 	.dword	__unnamed_3
	.align		8
        /*0020*/ 	.dword	_ZN40_INTERNAL_58c9b3ba_4_k_cu_0dc45246_226054cuda3std3__45__cpo5beginE
	.align		8
        /*0028*/ 	.dword	_ZN40_INTERNAL_58c9b3ba_4_k_cu_0dc45246_226054cuda3std3__45__cpo3endE
	.align		8
        /*0030*/ 	.dword	_ZN40_INTERNAL_58c9b3ba_4_k_cu_0dc45246_226054cuda3std3__45__cpo6cbeginE
	.align		8
        /*0038*/ 	.dword	_ZN40_INTERNAL_58c9b3ba_4_k_cu_0dc45246_226054cuda3std3__45__cpo4cendE
	.align		8
        /*0040*/ 	.dword	_ZN40_INTERNAL_58c9b3ba_4_k_cu_0dc45246_226054cuda3std3__442_GLOBAL__N__58c9b3ba_4_k_cu_0dc45246_226056ignoreE
	.align		8
        /*0048*/ 	.dword	_ZN40_INTERNAL_58c9b3ba_4_k_cu_0dc45246_226054cuda3std3__419piecewise_constructE
	.align		8
        /*0050*/ 	.dword	_ZN40_INTERNAL_58c9b3ba_4_k_cu_0dc45246_226054cuda3std3__48in_placeE
	.align		8
        /*0058*/ 	.dword	_ZN40_INTERNAL_58c9b3ba_4_k_cu_0dc45246_226054cuda3std6ranges3__45__cpo4swapE
	.align		8
        /*0060*/ 	.dword	_ZN40_INTERNAL_58c9b3ba_4_k_cu_0dc45246_226054cuda3std6ranges3__45__cpo9iter_moveE
	.align		8
        /*0068*/ 	.dword	_ZN40_INTERNAL_58c9b3ba_4_k_cu_0dc45246_226054cute7productE
	.align		8
        /*0070*/ 	.dword	_ZN40_INTERNAL_58c9b3ba_4_k_cu_0dc45246_226054cute1_E
	.align		8
        /*0078*/ 	.dword	$str$25
	.align		8
        /*0080*/ 	.dword	$str$26
	.align		8
        /*0088*/ 	.dword	$str$27
	.align		8
        /*0090*/ 	.dword	$str$28


//--------------------- .text._ZN7cutlass13device_kernelINS_4gemm6kernel13GemmUniversalIN4cute5tupleIJiiiiEEENS1_10collective13CollectiveMmaINS1_35MainloopSm100TmaUmmaWarpSpecializedILi5ELi2ELi4ENS5_IJNS4_1CILi4EEENSA_ILi2EEENSA_ILi1EEEEEEEENS5_IJNSA_ILi64EEENSA_ILi256EEENSA_ILi128EEEEEENS_12float_e5m2_tENS5_IJlSD_lEEESK_SL_NS4_8TiledMMAINS4_8MMA_AtomIJNS4_10MMA_TraitsINS4_19SM100_MMA_F8F6F4_SSEJSK_SK_fSG_SH_NS4_17integral_constantINS4_4UMMA5MajorELSS_0EEEST_NSQ_INSR_7ScaleInELSU_0EEESV_EEEEEENS4_6LayoutINS5_IJSD_SD_SD_EEENS5_IJNSA_ILi0EEES10_S10_EEEEENS5_IJNS4_10UnderscoreES13_S13_EEEEENS4_23SM90_TMA_LOAD_MULTICASTENS4_14ComposedLayoutINS4_7SwizzleILi3ELi4ELi3EEENS4_18smem_ptr_flag_bitsILi8EEENSY_INS5_IJNSA_ILi8EEESI_EEENS5_IJSI_SD_EEEEEEEvNS4_8identityES16_S1G_vS1H_EENS_8epilogue10collective18CollectiveEpilogueINS1J_23Sm100TmaWarpSpecializedILi4ELi2ELi32ELb0ELb0EEEJSJ_NS5_IJNSY_ISG_SD_EES1O_EEESK_SL_SK_SL_NS1J_6fusion15FusionCallbacksIS1N_NS1Q_17LinearCombinationISK_fSK_fLNS_15FloatRoundStyleE2EEESJ_S1P_JEEENS4_5SM1004TMEM4LOAD26SM100_TMEM_LOAD_16dp32b32xENS4_13SM90_TMA_LOADENS17_INS18_ILi2ELi4ELi3EEES1B_NSY_INS5_IJS1C_SG_EEENS5_IJSG_SD_EEEEEEENS4_39AutoVectorizingCopyWithAssumedAlignmentILi128EEENS4_14SM90_TMA_STOREES25_S27_S27_EEEvvEEEEvNT_6ParamsE --------------------------
	.section	.text._ZN7cutlass13device_kernelINS_4gemm6kernel13GemmUniversalIN4cute5tupleIJiiiiEEENS1_10collective13CollectiveMmaINS1_35MainloopSm100TmaUmmaWarpSpecializedILi5ELi2ELi4ENS5_IJNS4_1CILi4EEENSA_ILi2EEENSA_ILi1EEEEEEEENS5_IJNSA_ILi64EEENSA_ILi256EEENSA_ILi128EEEEEENS_12float_e5m2_tENS5_IJlSD_lEEESK_SL_NS4_8TiledMMAINS4_8MMA_AtomIJNS4_10MMA_TraitsINS4_19SM100_MMA_F8F6F4_SSEJSK_SK_fSG_SH_NS4_17integral_constantINS4_4UMMA5MajorELSS_0EEEST_NSQ_INSR_7ScaleInELSU_0EEESV_EEEEEENS4_6LayoutINS5_IJSD_SD_SD_EEENS5_IJNSA_ILi0EEES10_S10_EEEEENS5_IJNS4_10UnderscoreES13_S13_EEEEENS4_23SM90_TMA_LOAD_MULTICASTENS4_14ComposedLayoutINS4_7SwizzleILi3ELi4ELi3EEENS4_18smem_ptr_flag_bitsILi8EEENSY_INS5_IJNSA_ILi8EEESI_EEENS5_IJSI_SD_EEEEEEEvNS4_8identityES16_S1G_vS1H_EENS_8epilogue10collective18CollectiveEpilogueINS1J_23Sm100TmaWarpSpecializedILi4ELi2ELi32ELb0ELb0EEEJSJ_NS5_IJNSY_ISG_SD_EES1O_EEESK_SL_SK_SL_NS1J_6fusion15FusionCallbacksIS1N_NS1Q_17LinearCombinationISK_fSK_fLNS_15FloatRoundStyleE2EEESJ_S1P_JEEENS4_5SM1004TMEM4LOAD26SM100_TMEM_LOAD_16dp32b32xENS4_13SM90_TMA_LOADENS17_INS18_ILi2ELi4ELi3EEES1B_NSY_INS5_IJS1C_SG_EEENS5_IJSG_SD_EEEEEEENS4_39AutoVectorizingCopyWithAssumedAlignmentILi128EEENS4_14SM90_TMA_STOREES25_S27_S27_EEEvvEEEEvNT_6ParamsE,"ax",@progbits
	.align	128
.text._ZN7cutlass13device_kernelINS_4gemm6kernel13GemmUniversalIN4cute5tupleIJiiiiEEENS1_10collective13CollectiveMmaINS1_35MainloopSm100TmaUmmaWarpSpecializedILi5ELi2ELi4ENS5_IJNS4_1CILi4EEENSA_ILi2EEENSA_ILi1EEEEEEEENS5_IJNSA_ILi64EEENSA_ILi256EEENSA_ILi128EEEEEENS_12float_e5m2_tENS5_IJlSD_lEEESK_SL_NS4_8TiledMMAINS4_8MMA_AtomIJNS4_10MMA_TraitsINS4_19SM100_MMA_F8F6F4_SSEJSK_SK_fSG_SH_NS4_17integral_constantINS4_4UMMA5MajorELSS_0EEEST_NSQ_INSR_7ScaleInELSU_0EEESV_EEEEEENS4_6LayoutINS5_IJSD_SD_SD_EEENS5_IJNSA_ILi0EEES10_S10_EEEEENS5_IJNS4_10UnderscoreES13_S13_EEEEENS4_23SM90_TMA_LOAD_MULTICASTENS4_14ComposedLayoutINS4_7SwizzleILi3ELi4ELi3EEENS4_18smem_ptr_flag_bitsILi8EEENSY_INS5_IJNSA_ILi8EEESI_EEENS5_IJSI_SD_EEEEEEEvNS4_8identityES16_S1G_vS1H_EENS_8epilogue10collective18CollectiveEpilogueINS1J_23Sm100TmaWarpSpecializedILi4ELi2ELi32ELb0ELb0EEEJSJ_NS5_IJNSY_ISG_SD_EES1O_EEESK_SL_SK_SL_NS1J_6fusion15FusionCallbacksIS1N_NS1Q_17LinearCombinationISK_fSK_fLNS_15FloatRoundStyleE2EEESJ_S1P_JEEENS4_5SM1004TMEM4LOAD26SM100_TMEM_LOAD_16dp32b32xENS4_13SM90_TMA_LOADENS17_INS18_ILi2ELi4ELi3EEES1B_NSY_INS5_IJS1C_SG_EEENS5_IJSG_SD_EEEEEEENS4_39AutoVectorizingCopyWithAssumedAlignmentILi128EEENS4_14SM90_TMA_STOREES25_S27_S27_EEEvvEEEEvNT_6ParamsE:
        .type           _ZN7cutlass13device_kernelINS_4gemm6kernel13GemmUniversalIN4cute5tupleIJiiiiEEENS1_10collective13CollectiveMmaINS1_35MainloopSm100TmaUmmaWarpSpecializedILi5ELi2ELi4ENS5_IJNS4_1CILi4EEENSA_ILi2EEENSA_ILi1EEEEEEEENS5_IJNSA_ILi64EEENSA_ILi256EEENSA_ILi128EEEEEENS_12float_e5m2_tENS5_IJlSD_lEEESK_SL_NS4_8TiledMMAINS4_8MMA_AtomIJNS4_10MMA_TraitsINS4_19SM100_MMA_F8F6F4_SSEJSK_SK_fSG_SH_NS4_17integral_constantINS4_4UMMA5MajorELSS_0EEEST_NSQ_INSR_7ScaleInELSU_0EEESV_EEEEEENS4_6LayoutINS5_IJSD_SD_SD_EEENS5_IJNSA_ILi0EEES10_S10_EEEEENS5_IJNS4_10UnderscoreES13_S13_EEEEENS4_23SM90_TMA_LOAD_MULTICASTENS4_14ComposedLayoutINS4_7SwizzleILi3ELi4ELi3EEENS4_18smem_ptr_flag_bitsILi8EEENSY_INS5_IJNSA_ILi8EEESI_EEENS5_IJSI_SD_EEEEEEEvNS4_8identityES16_S1G_vS1H_EENS_8epilogue10collective18CollectiveEpilogueINS1J_23Sm100TmaWarpSpecializedILi4ELi2ELi32ELb0ELb0EEEJSJ_NS5_IJNSY_ISG_SD_EES1O_EEESK_SL_SK_SL_NS1J_6fusion15FusionCallbacksIS1N_NS1Q_17LinearCombinationISK_fSK_fLNS_15FloatRoundStyleE2EEESJ_S1P_JEEENS4_5SM1004TMEM4LOAD26SM100_TMEM_LOAD_16dp32b32xENS4_13SM90_TMA_LOADENS17_INS18_ILi2ELi4ELi3EEES1B_NSY_INS5_IJS1C_SG_EEENS5_IJSG_SD_EEEEEEENS4_39AutoVectorizingCopyWithAssumedAlignmentILi128EEENS4_14SM90_TMA_STOREES25_S27_S27_EEEvvEEEEvNT_6ParamsE,@function
        .size           _ZN7cutlass13device_kernelINS_4gemm6kernel13GemmUniversalIN4cute5tupleIJiiiiEEENS1_10collective13CollectiveMmaINS1_35MainloopSm100TmaUmmaWarpSpecializedILi5ELi2ELi4ENS5_IJNS4_1CILi4EEENSA_ILi2EEENSA_ILi1EEEEEEEENS5_IJNSA_ILi64EEENSA_ILi256EEENSA_ILi128EEEEEENS_12float_e5m2_tENS5_IJlSD_lEEESK_SL_NS4_8TiledMMAINS4_8MMA_AtomIJNS4_10MMA_TraitsINS4_19SM100_MMA_F8F6F4_SSEJSK_SK_fSG_SH_NS4_17integral_constantINS4_4UMMA5MajorELSS_0EEEST_NSQ_INSR_7ScaleInELSU_0EEESV_EEEEEENS4_6LayoutINS5_IJSD_SD_SD_EEENS5_IJNSA_ILi0EEES10_S10_EEEEENS5_IJNS4_10UnderscoreES13_S13_EEEEENS4_23SM90_TMA_LOAD_MULTICASTENS4_14ComposedLayoutINS4_7SwizzleILi3ELi4ELi3EEENS4_18smem_ptr_flag_bitsILi8EEENSY_INS5_IJNSA_ILi8EEESI_EEENS5_IJSI_SD_EEEEEEEvNS4_8identityES16_S1G_vS1H_EENS_8epilogue10collective18CollectiveEpilogueINS1J_23Sm100TmaWarpSpecializedILi4ELi2ELi32ELb0ELb0EEEJSJ_NS5_IJNSY_ISG_SD_EES1O_EEESK_SL_SK_SL_NS1J_6fusion15FusionCallbacksIS1N_NS1Q_17LinearCombinationISK_fSK_fLNS_15FloatRoundStyleE2EEESJ_S1P_JEEENS4_5SM1004TMEM4LOAD26SM100_TMEM_LOAD_16dp32b32xENS4_13SM90_TMA_LOADENS17_INS18_ILi2ELi4ELi3EEES1B_NSY_INS5_IJS1C_SG_EEENS5_IJSG_SD_EEEEEEENS4_39AutoVectorizingCopyWithAssumedAlignmentILi128EEENS4_14SM90_TMA_STOREES25_S27_S27_EEEvvEEEEvNT_6ParamsE,(.L_x_180 - _ZN7cutlass13device_kernelINS_4gemm6kernel13GemmUniversalIN4cute5tupleIJiiiiEEENS1_10collective13CollectiveMmaINS1_35MainloopSm100TmaUmmaWarpSpecializedILi5ELi2ELi4ENS5_IJNS4_1CILi4EEENSA_ILi2EEENSA_ILi1EEEEEEEENS5_IJNSA_ILi64EEENSA_ILi256EEENSA_ILi128EEEEEENS_12float_e5m2_tENS5_IJlSD_lEEESK_SL_NS4_8TiledMMAINS4_8MMA_AtomIJNS4_10MMA_TraitsINS4_19SM100_MMA_F8F6F4_SSEJSK_SK_fSG_SH_NS4_17integral_constantINS4_4UMMA5MajorELSS_0EEEST_NSQ_INSR_7ScaleInELSU_0EEESV_EEEEEENS4_6LayoutINS5_IJSD_SD_SD_EEENS5_IJNSA_ILi0EEES10_S10_EEEEENS5_IJNS4_10UnderscoreES13_S13_EEEEENS4_23SM90_TMA_LOAD_MULTICASTENS4_14ComposedLayoutINS4_7SwizzleILi3ELi4ELi3EEENS4_18smem_ptr_flag_bitsILi8EEENSY_INS5_IJNSA_ILi8EEESI_EEENS5_IJSI_SD_EEEEEEEvNS4_8identityES16_S1G_vS1H_EENS_8epilogue10collective18CollectiveEpilogueINS1J_23Sm100TmaWarpSpecializedILi4ELi2ELi32ELb0ELb0EEEJSJ_NS5_IJNSY_ISG_SD_EES1O_EEESK_SL_SK_SL_NS1J_6fusion15FusionCallbacksIS1N_NS1Q_17LinearCombinationISK_fSK_fLNS_15FloatRoundStyleE2EEESJ_S1P_JEEENS4_5SM1004TMEM4LOAD26SM100_TMEM_LOAD_16dp32b32xENS4_13SM90_TMA_LOADENS17_INS18_ILi2ELi4ELi3EEES1B_NSY_INS5_IJS1C_SG_EEENS5_IJSG_SD_EEEEEEENS4_39AutoVectorizingCopyWithAssumedAlignmentILi128EEENS4_14SM90_TMA_STOREES25_S27_S27_EEEvvEEEEvNT_6ParamsE)
        .other          _ZN7cutlass13device_kernelINS_4gemm6kernel13GemmUniversalIN4cute5tupleIJiiiiEEENS1_10collective13CollectiveMmaINS1_35MainloopSm100TmaUmmaWarpSpecializedILi5ELi2ELi4ENS5_IJNS4_1CILi4EEENSA_ILi2EEENSA_ILi1EEEEEEEENS5_IJNSA_ILi64EEENSA_ILi256EEENSA_ILi128EEEEEENS_12float_e5m2_tENS5_IJlSD_lEEESK_SL_NS4_8TiledMMAINS4_8MMA_AtomIJNS4_10MMA_TraitsINS4_19SM100_MMA_F8F6F4_SSEJSK_SK_fSG_SH_NS4_17integral_constantINS4_4UMMA5MajorELSS_0EEEST_NSQ_INSR_7ScaleInELSU_0EEESV_EEEEEENS4_6LayoutINS5_IJSD_SD_SD_EEENS5_IJNSA_ILi0EEES10_S10_EEEEENS5_IJNS4_10UnderscoreES13_S13_EEEEENS4_23SM90_TMA_LOAD_MULTICASTENS4_14ComposedLayoutINS4_7SwizzleILi3ELi4ELi3EEENS4_18smem_ptr_flag_bitsILi8EEENSY_INS5_IJNSA_ILi8EEESI_EEENS5_IJSI_SD_EEEEEEEvNS4_8identityES16_S1G_vS1H_EENS_8epilogue10collective18CollectiveEpilogueINS1J_23Sm100TmaWarpSpecializedILi4ELi2ELi32ELb0ELb0EEEJSJ_NS5_IJNSY_ISG_SD_EES1O_EEESK_SL_SK_SL_NS1J_6fusion15FusionCallbacksIS1N_NS1Q_17LinearCombinationISK_fSK_fLNS_15FloatRoundStyleE2EEESJ_S1P_JEEENS4_5SM1004TMEM4LOAD26SM100_TMEM_LOAD_16dp32b32xENS4_13SM90_TMA_LOADENS17_INS18_ILi2ELi4ELi3EEES1B_NSY_INS5_IJS1C_SG_EEENS5_IJSG_SD_EEEEEEENS4_39AutoVectorizingCopyWithAssumedAlignmentILi128EEENS4_14SM90_TMA_STOREES25_S27_S27_EEEvvEEEEvNT_6ParamsE,@"STO_CUDA_ENTRY STV_DEFAULT"
_ZN7cutlass13device_kernelINS_4gemm6kernel13GemmUniversalIN4cute5tupleIJiiiiEEENS1_10collective13CollectiveMmaINS1_35MainloopSm100TmaUmmaWarpSpecializedILi5ELi2ELi4ENS5_IJNS4_1CILi4EEENSA_ILi2EEENSA_ILi1EEEEEEEENS5_IJNSA_ILi64EEENSA_ILi256EEENSA_ILi128EEEEEENS_12float_e5m2_tENS5_IJlSD_lEEESK_SL_NS4_8TiledMMAINS4_8MMA_AtomIJNS4_10MMA_TraitsINS4_19SM100_MMA_F8F6F4_SSEJSK_SK_fSG_SH_NS4_17integral_constantINS4_4UMMA5MajorELSS_0EEEST_NSQ_INSR_7ScaleInELSU_0EEESV_EEEEEENS4_6LayoutINS5_IJSD_SD_SD_EEENS5_IJNSA_ILi0EEES10_S10_EEEEENS5_IJNS4_10UnderscoreES13_S13_EEEEENS4_23SM90_TMA_LOAD_MULTICASTENS4_14ComposedLayoutINS4_7SwizzleILi3ELi4ELi3EEENS4_18smem_ptr_flag_bitsILi8EEENSY_INS5_IJNSA_ILi8EEESI_EEENS5_IJSI_SD_EEEEEEEvNS4_8identityES16_S1G_vS1H_EENS_8epilogue10collective18CollectiveEpilogueINS1J_23Sm100TmaWarpSpecializedILi4ELi2ELi32ELb0ELb0EEEJSJ_NS5_IJNSY_ISG_SD_EES1O_EEESK_SL_SK_SL_NS1J_6fusion15FusionCallbacksIS1N_NS1Q_17LinearCombinationISK_fSK_fLNS_15FloatRoundStyleE2EEESJ_S1P_JEEENS4_5SM1004TMEM4LOAD26SM100_TMEM_LOAD_16dp32b32xENS4_13SM90_TMA_LOADENS17_INS18_ILi2ELi4ELi3EEES1B_NSY_INS5_IJS1C_SG_EEENS5_IJSG_SD_EEEEEEENS4_39AutoVectorizingCopyWithAssumedAlignmentILi128EEENS4_14SM90_TMA_STOREES25_S27_S27_EEEvvEEEEvNT_6ParamsE:
[----:B------:R-:W1:Y:S01]  /*0000*/  LDC R1, c[0x0][0x37c] ;  /* 0x0000df00ff017b82 */ /* 0x000e620000000800 */
[----:B------:R-:W2:Y:S01]  /*0010*/  S2R R95, SR_TID.X ;  /* 0x00000000005f7919 */ /* 0x000ea20000002100 */
[----:B------:R-:W3:Y:S01]  /*0020*/  LDCU.64 UR8, c[0x0][0x890] ;  /* 0x00011200ff0877ac */ /* 0x000ee20008000a00 */
[----:B------:R-:W-:Y:S02]  /*0030*/  PRMT R85, RZ, 0x7610, R85 ;  /* 0x00007610ff557816 */ /* 0x000fe40000000055 */
[----:B------:R-:W-:Y:S01]  /*0040*/  ELECT P3, URZ, PT ;  /* 0x0000000000ff782f */ /* 0x000fe20003860000 */
[----:B---3--:R-:W-:-:S04]  /*0050*/  UISETP.NE.U32.AND UP0, UPT, UR8, URZ, UPT ;  /* 0x000000ff0800728c */ /* 0x008fc8000bf05070 */
[----:B------:R-:W-:Y:S01]  /*0060*/  UISETP.NE.AND.EX UP0, UPT, UR9, URZ, UPT, UP0 ;  /* 0x000000ff0900728c */ /* 0x000fe2000bf05300 */
[----:B--2---:R-:W-:-:S05]  /*0070*/  SHF.R.U32.HI R86, RZ, 0x5, R95 ;  /* 0x00000005ff567819 */ /* 0x004fca000001165f */
[----:B------:R-:W2:Y:S02]  /*0080*/  SHFL.IDX PT, R0, R86, RZ, 0x1f ;  /* 0x00001fff56007589 */ /* 0x000ea400000e0000 */
[----:B--2---:R-:W-:Y:S01]  /*0090*/  R2UR UR17, R0 ;  /* 0x00000000001172ca */ /* 0x004fe200000e0000 */
[----:B-1----:R-:W-:-:S14]  /*00a0*/  BRA.U UP0, `(.L_x_0) ;  /* 0x0000000100307547 */ /* 0x002fdc000b800000 */
[----:B------:R-:W1:Y:S02]  /*00b0*/  LDCU.64 UR4, c[0x0][0x888] ;  /* 0x00011100ff0477ac */ /* 0x000e640008000a00 */
[----:B-1----:R-:W-:-:S04]  /*00c0*/  UISETP.NE.U32.AND UP0, UPT, UR4, URZ, UPT ;  /* 0x000000ff0400728c */ /* 0x002fc8000bf05070 */
[----:B------:R-:W-:-:S09]  /*00d0*/  UISETP.NE.AND.EX UP0, UPT, UR5, URZ, UPT, UP0 ;  /* 0x000000ff0500728c */ /* 0x000fd2000bf05300 */
[----:B------:R-:W-:Y:S05]  /*00e0*/  BRA.U !UP0, `(.L_x_1) ;  /* 0x0000000108147547 */ /* 0x000fea000b800000 */
[----:B------:R-:W1:Y:S01]  /*00f0*/  LDC.64 R2, c[0x0][0x888] ;  /* 0x00022200ff027b82 */ /* 0x000e620000000a00 */
[----:B------:R-:W1:Y:S02]  /*0100*/  LDCU.64 UR4, c[0x0][0x358] ;  /* 0x00006b00ff0477ac */ /* 0x000e640008000a00 */
[----:B-1----:R1:W5:Y:S01]  /*0110*/  LDG.E R41, desc[UR4][R2.64] ;  /* 0x0000000402297981 */ /* 0x002362000c1e1900 */
[----:B------:R-:W-:Y:S01]  /*0120*/  HFMA2 R85, -RZ, RZ, 0, 5.9604644775390625e-08 ;  /* 0x00000001ff557431 */ /* 0x000fe200000001ff */
[----:B------:R-:W-:Y:S05]  /*0130*/  BRA `(.L_x_0) ;  /* 0x00000000000c7947 */ /* 0x000fea0003800000 */
.L_x_1:
[----:B------:R-:W1:Y:S01]  /*0140*/  LDCU UR4, c[0x0][0x880] ;  /* 0x00011000ff0477ac */ /* 0x000e620008000800 */
[----:B------:R-:W-:Y:S01]  /*0150*/  HFMA2 R85, -RZ, RZ, 0, 5.9604644775390625e-08 ;  /* 0x00000001ff557431 */ /* 0x000fe200000001ff */
[----:B-1----:R-:W-:-:S07]  /*0160*/  MOV R41, UR4 ;  /* 0x0000000400297c02 */ /* 0x002fce0008000f00 */
.L_x_0:
[----:B------:R-:W2:Y:S02]  /*0170*/  LDCU.64 UR4, c[0x0][0x8b0] ;  /* 0x00011600ff0477ac */ /* 0x000ea40008000a00 */
[----:B--2---:R-:W-:-:S04]  /*0180*/  UISETP.NE.U32.AND UP0, UPT, UR4, URZ, UPT ;  /* 0x000000ff0400728c */ /* 0x004fc8000bf05070 */
[----:B------:R-:W-:-:S09]  /*0190*/  UISETP.NE.AND.EX UP0, UPT, UR5, URZ, UPT, UP0 ;  /* 0x000000ff0500728c */ /* 0x000fd2000bf05300 */
[----:B------:R-:W-:Y:S05]  /*01a0*/  BRA.U UP0, `(.L_x_2) ;  /* 0x0000000100287547 */ /* 0x000fea000b800000 */
[----:B------:R-:W2:Y:S02]  /*01b0*/  LDCU.64 UR4, c[0x0][0x8a8] ;  /* 0x00011500ff0477ac */ /* 0x000ea40008000a00 */
[----:B--2---:R-:W-:-:S04]  /*01c0*/  UISETP.NE.U32.AND UP0, UPT, UR4, URZ, UPT ;  /* 0x000000ff0400728c */ /* 0x004fc8000bf05070 */
[----:B------:R-:W-:-:S09]  /*01d0*/  UISETP.NE.AND.EX UP0, UPT, UR5, URZ, UPT, UP0 ;  /* 0x000000ff0500728c */ /* 0x000fd2000bf05300 */
[----:B------:R-:W-:Y:S05]  /*01e0*/  BRA.U !UP0, `(.L_x_3) ;  /* 0x0000000108107547 */ /* 0x000fea000b800000 */
[----:B------:R-:W2:Y:S01]  /*01f0*/  LDC.64 R38, c[0x0][0x8a8] ;  /* 0x00022a00ff267b82 */ /* 0x000ea20000000a00 */
[----:B------:R-:W2:Y:S02]  /*0200*/  LDCU.64 UR4, c[0x0][0x358] ;  /* 0x00006b00ff0477ac */ /* 0x000ea40008000a00 */
[----:B--2---:R2:W5:Y:S01]  /*0210*/  LDG.E R38, desc[UR4][R38.64] ;  /* 0x0000000426267981 */ /* 0x004562000c1e1900 */
[----:B------:R-:W-:Y:S05]  /*0220*/  BRA `(.L_x_2) ;  /* 0x0000000000087947 */ /* 0x000fea0003800000 */
.L_x_3:
[----:B------:R-:W2:Y:S02]  /*0230*/  LDCU UR4, c[0x0][0x8a0] ;  /* 0x00011400ff0477ac */ /* 0x000ea40008000800 */
[----:B--2---:R-:W-:Y:S02]  /*0240*/  MOV R38, UR4 ;  /* 0x0000000400267c02 */ /* 0x004fe40008000f00 */
.L_x_2:
[----:B------:R-:W-:Y:S01]  /*0250*/  IMAD.U32 R0, RZ, RZ, UR17 ;  /* 0x00000011ff007e24 */ /* 0x000fe2000f8e00ff */
[----:B------:R-:W-:Y:S04]  /*0260*/  BSSY.RECONVERGENT B0, `(.L_x_4) ;  /* 0x000000c000007945 */ /* 0x000fe80003800200 */
[C---:B------:R-:W-:Y:S02]  /*0270*/  ISETP.NE.OR P1, PT, R0.reuse, 0x1, !P3 ;  /* 0x000000010000780c */ /* 0x040fe40005f25670 */
[----:B------:R-:W-:-:S11]  /*0280*/  ISETP.NE.OR P0, PT, R0, 0x3, !P3 ;  /* 0x000000030000780c */ /* 0x000fd60005f05670 */
[----:B------:R-:W-:Y:S05]  /*0290*/  @P1 BRA `(.L_x_5) ;  /* 0x0000000000201947 */ /* 0x000fea0003800000 */
[----:B------:R-:W3:Y:S02]  /*02a0*/  LDCU.64 UR4, c[0x0][0x348] ;  /* 0x00006900ff0477ac */ /* 0x000ee40008000a00 */
[----:B---3--:R-:W-:Y:S02]  /*02b0*/  UIADD3 UR6, UP1, UPT, UR4, 0x80, URZ ;  /* 0x0000008004067890 */ /* 0x008fe4000ff3e0ff */
[----:B------:R-:W-:Y:S02]  /*02c0*/  UIADD3 UR4, UP0, UPT, UR4, 0x180, URZ ;  /* 0x0000018004047890 */ /* 0x000fe4000ff1e0ff */
[----:B------:R-:W-:Y:S02]  /*02d0*/  UIADD3.X UR7, UPT, UPT, URZ, UR5, URZ, UP1, !UPT ;  /* 0x00000005ff077290 */ /* 0x000fe40008ffe4ff */
[----:B------:R-:W-:-:S07]  /*02e0*/  UIADD3.X UR5, UPT, UPT, URZ, UR5, URZ, UP0, !UPT ;  /* 0x00000005ff057290 */ /* 0x000fce00087fe4ff */
[----:B------:R3:W-:Y:S02]  /*02f0*/  UTMACCTL.PF [UR6] ;  /* 0x00000000060079b9 */ /* 0x0007e40008040000 */
[----:B------:R3:W-:Y:S02]  /*0300*/  UTMACCTL.PF [UR4] ;  /* 0x00000000040079b9 */ /* 0x0007e40008040000 */
[----:B---3--:R-:W-:Y:S01]  /*0310*/  NOP ;  /* 0x0000000000007918 */ /* 0x008fe20000000000 */
.L_x_5:
[----:B------:R-:W-:Y:S05]  /*0320*/  BSYNC.RECONVERGENT B0 ;  /* 0x0000000000007941 */ /* 0x000fea0003800200 */
.L_x_4:
[----:B------:R-:W-:Y:S04]  /*0330*/  BSSY.RECONVERGENT B0, `(.L_x_6) ;  /* 0x000000a000007945 */ /* 0x000fe80003800200 */
        /* <DEDUP_REMOVED lines=9> */
.L_x_7:
[----:B------:R-:W-:Y:S05]  /*03d0*/  BSYNC.RECONVERGENT B0 ;  /* 0x0000000000007941 */ /* 0x000fea0003800200 */
.L_x_6:
[----:B------:R-:W3:Y:S01]  /*03e0*/  LDCU.64 UR4, c[0x0][0x888] ;  /* 0x00011100ff0477ac */ /* 0x000ee20008000a00 */
[----:B------:R-:W-:Y:S02]  /*03f0*/  UISETP.EQ.U32.AND UP1, UPT, UR8, URZ, UPT ;  /* 0x000000ff0800728c */ /* 0x000fe4000bf22070 */
[----:B------:R-:W-:Y:S02]  /*0400*/  UPLOP3.LUT UP3, UPT, UPT, UPT, UPT, 0x80, 0x8 ;  /* 0x000000000008789c */ /* 0x000fe40003f6f070 */
[----:B---3--:R-:W-:-:S04]  /*0410*/  UISETP.NE.U32.AND UP0, UPT, UR4, URZ, UPT ;  /* 0x000000ff0400728c */ /* 0x008fc8000bf05070 */
[----:B------:R-:W-:-:S04]  /*0420*/  UISETP.NE.AND.EX UP0, UPT, UR5, URZ, UPT, UP0 ;  /* 0x000000ff0500728c */ /* 0x000fc8000bf05300 */
[----:B------:R-:W-:-:S04]  /*0430*/  UISETP.EQ.OR.EX UP2, UPT, UR9, URZ, !UP0, UP1 ;  /* 0x000000ff0900728c */ /* 0x000fc8000c742710 */
[----:B------:R-:W-:-:S06]  /*0440*/  UP2UR UR4, UPR, URZ, 0x4 ;  /* 0x00000004ff047883 */ /* 0x000fcc0008000000 */
[----:B------:R-:W-:Y:S01]  /*0450*/  MOV R88, UR4 ;  /* 0x0000000400587c02 */ /* 0x000fe20008000f00 */
[----:B------:R-:W-:Y:S06]  /*0460*/  BRA.U !UP2, `(.L_x_8) ;  /* 0x000000010a207547 */ /* 0x000fec000b800000 */
[----:B------:R-:W-:Y:S01]  /*0470*/  UISETP.NE.U32.AND UP1, UPT, UR8, URZ, UPT ;  /* 0x000000ff0800728c */ /* 0x000fe2000bf25070 */
[----:B-----5:R-:W-:Y:S01]  /*0480*/  FSETP.NEU.AND P0, PT, R41, RZ, PT ;  /* 0x000000ff2900720b */ /* 0x020fe20003f0d000 */
[----:B------:R-:W-:Y:S02]  /*0490*/  USEL UR4, URZ, 0xffffffff, UP0 ;  /* 0xffffffffff047887 */ /* 0x000fe40008000000 */
[----:B------:R-:W-:-:S10]  /*04a0*/  UISETP.NE.AND.EX UP1, UPT, UR9, URZ, UPT, UP1 ;  /* 0x000000ff0900728c */ /* 0x000fd4000bf25310 */
[----:B------:R-:W-:Y:S01]  /*04b0*/  VOTEU.ANY UP0, P0 ;  /* 0x0000000000ff7886 */ /* 0x000fe20000000100 */
[----:B------:R-:W-:-:S04]  /*04c0*/  @!UP1 USEL UR4, URZ, 0xffffffff, UP0 ;  /* 0xffffffffff049887 */ /* 0x000fc80008000000 */
[----:B------:R-:W-:-:S04]  /*04d0*/  ULOP3.LUT UR4, UR4, 0x1, URZ, 0xc0, !UPT ;  /* 0x0000000104047892 */ /* 0x000fc8000f8ec0ff */
[----:B------:R-:W-:-:S11]  /*04e0*/  UISETP.NE.U32.AND UP3, UPT, UR4, 0x1, UPT ;  /* 0x000000010400788c */ /* 0x000fd6000bf65070 */
.L_x_8:
[----:B-1----:R-:W1:Y:S01]  /*04f0*/  SHFL.IDX PT, R2, R86, RZ, 0x1f ;  /* 0x00001fff56027589 */ /* 0x002e6200000e0000 */
[----:B------:R-:W-:-:S04]  /*0500*/  UISETP.NE.AND UP0, UPT, UR17, 0x2, UPT ;  /* 0x000000021100788c */ /* 0x000fc8000bf05270 */
[----:B------:R-:W-:Y:S01]  /*0510*/  USEL UR48, URZ, 0x1, UP0 ;  /* 0x00000001ff307887 */ /* 0x000fe20008000000 */
[----:B-1----:R-:W-:-:S13]  /*0520*/  ISETP.NE.AND P0, PT, R2, RZ, PT ;  /* 0x000000ff0200720c */ /* 0x002fda0003f05270 */
[----:B------:R-:W-:Y:S05]  /*0530*/  @P0 BRA `(.L_x_9) ;  /* 0x0000000000600947 */ /* 0x000fea0003800000 */
[----:B------:R-:W1:Y:S01]  /*0540*/  S2UR UR4, SR_CgaCtaId ;  /* 0x00000000000479c3 */ /* 0x000e620000008800 */
[----:B------:R-:W-:Y:S01]  /*0550*/  UMOV UR5, 0x400 ;  /* 0x0000040000057882 */ /* 0x000fe20000000000 */
[----:B------:R-:W-:Y:S01]  /*0560*/  UMOV UR8, 0x1 ;  /* 0x0000000100087882 */ /* 0x000fe20000000000 */
[----:B------:R-:W-:Y:S01]  /*0570*/  UMOV UR6, 0x5 ;  /* 0x0000000500067882 */ /* 0x000fe20000000000 */
[----:B------:R-:W-:-:S04]  /*0580*/  UIADD3 UR8, UPT, UPT, -UR8, 0x100000, URZ ;  /* 0x0010000008087890 */ /* 0x000fc8000fffe1ff */
[----:B------:R-:W-:Y:S02]  /*0590*/  USHF.L.U32 UR9, UR8, 0xb, URZ ;  /* 0x0000000b08097899 */ /* 0x000fe400080006ff */
[----:B------:R-:W-:Y:S02]  /*05a0*/  USHF.L.U32 UR8, UR8, 0x1, URZ ;  /* 0x0000000108087899 */ /* 0x000fe400080006ff */
[----:B------:R-:W-:-:S04]  /*05b0*/  UIADD3 UR6, UPT, UPT, -UR6, 0x100000, URZ ;  /* 0x0010000006067890 */ /* 0x000fc8000fffe1ff */
[----:B------:R-:W-:Y:S02]  /*05c0*/  USHF.L.U32 UR7, UR6, 0xb, URZ ;  /* 0x0000000b06077899 */ /* 0x000fe400080006ff */
[----:B------:R-:W-:Y:S01]  /*05d0*/  USHF.L.U32 UR6, UR6, 0x1, URZ ;  /* 0x0000000106067899 */ /* 0x000fe200080006ff */
[----:B------:R-:W-:Y:S01]  /*05e0*/  ELECT P0, URZ, PT ;  /* 0x0000000000ff782f */ /* 0x000fe20003800000 */
[----:B-1----:R-:W-:Y:S01]  /*05f0*/  ULEA UR4, UR4, UR5, 0x18 ;  /* 0x0000000504047291 */ /* 0x002fe2000f8ec0ff */
[----:B------:R-:W1:Y:S11]  /*0600*/  FENCE.VIEW.ASYNC.S ;  /* 0x00000000000073c6 */ /* 0x000e760000000000 */
[----:B-1----:R1:W3:Y:S01]  /*0610*/  SYNCS.EXCH.64 URZ, [UR4], UR8 ;  /* 0x0000000804ff75b2 */ /* 0x0022e20008000100 */
[----:B------:R1:W4:Y:S01]  /*0620*/  SYNCS.EXCH.64 URZ, [UR4+0x28], UR6 ;  /* 0x0000280604ff75b2 */ /* 0x0003220008000100 */
[----:B------:R1:W1:Y:S01]  /*0630*/  SYNCS.EXCH.64 URZ, [UR4+0x8], UR8 ;  /* 0x0000080804ff75b2 */ /* 0x0002620008000100 */
[----:B------:R1:W1:Y:S01]  /*0640*/  SYNCS.EXCH.64 URZ, [UR4+0x30], UR6 ;  /* 0x0000300604ff75b2 */ /* 0x0002620008000100 */
[----:B------:R1:W1:Y:S01]  /*0650*/  SYNCS.EXCH.64 URZ, [UR4+0x10], UR8 ;  /* 0x0000100804ff75b2 */ /* 0x0002620008000100 */
[----:B------:R1:W1:Y:S01]  /*0660*/  SYNCS.EXCH.64 URZ, [UR4+0x38], UR6 ;  /* 0x0000380604ff75b2 */ /* 0x0002620008000100 */
[----:B------:R1:W1:Y:S01]  /*0670*/  SYNCS.EXCH.64 URZ, [UR4+0x18], UR8 ;  /* 0x0000180804ff75b2 */ /* 0x0002620008000100 */
[----:B------:R1:W1:Y:S01]  /*0680*/  SYNCS.EXCH.64 URZ, [UR4+0x40], UR6 ;  /* 0x0000400604ff75b2 */ /* 0x0002620008000100 */
[----:B------:R1:W1:Y:S01]  /*0690*/  SYNCS.EXCH.64 URZ, [UR4+0x20], UR8 ;  /* 0x0000200804ff75b2 */ /* 0x0002620008000100 */
[----:B------:R1:W1:Y:S01]  /*06a0*/  SYNCS.EXCH.64 URZ, [UR4+0x48], UR6 ;  /* 0x0000480604ff75b2 */ /* 0x0002620008000100 */
[----:B------:R-:W-:Y:S01]  /*06b0*/  NOP ;  /* 0x0000000000007918 */ /* 0x000fe20000000000 */
.L_x_9:
[----:B------:R-:W2:Y:S01]  /*06c0*/  SHFL.IDX PT, R2, R86, RZ, 0x1f ;  /* 0x00001fff56027589 */ /* 0x000ea200000e0000 */
[----:B------:R-:W-:Y:S01]  /*06d0*/  NOP ;  /* 0x0000000000007918 */ /* 0x000fe20000000000 */
[----:B--2---:R-:W-:-:S13]  /*06e0*/  ISETP.NE.AND P0, PT, R2, 0x1, PT ;  /* 0x000000010200780c */ /* 0x004fda0003f05270 */
[----:B------:R-:W-:Y:S05]  /*06f0*/  @P0 BRA `(.L_x_10) ;  /* 0x0000000000580947 */ /* 0x000fea0003800000 */
[----:B-1----:R-:W1:Y:S01]  /*0700*/  S2UR UR4, SR_CgaCtaId ;  /* 0x00000000000479c3 */ /* 0x002e620000008800 */
        /* <DEDUP_REMOVED lines=12> */
[----:B-1----:R2:W1:Y:S01]  /*07d0*/  SYNCS.EXCH.64 URZ, [UR4+0x50], UR8 ;  /* 0x0000500804ff75b2 */ /* 0x0024620008000100 */
[----:B------:R2:W1:Y:S01]  /*07e0*/  SYNCS.EXCH.64 URZ, [UR4+0x70], UR6 ;  /* 0x0000700604ff75b2 */ /* 0x0004620008000100 */
[----:B------:R2:W1:Y:S01]  /*07f0*/  SYNCS.EXCH.64 URZ, [UR4+0x58], UR8 ;  /* 0x0000580804ff75b2 */ /* 0x0004620008000100 */
[----:B------:R2:W1:Y:S01]  /*0800*/  SYNCS.EXCH.64 URZ, [UR4+0x78], UR6 ;  /* 0x0000780604ff75b2 */ /* 0x0004620008000100 */
[----:B------:R2:W1:Y:S01]  /*0810*/  SYNCS.EXCH.64 URZ, [UR4+0x60], UR8 ;  /* 0x0000600804ff75b2 */ /* 0x0004620008000100 */
[----:B------:R2:W1:Y:S01]  /*0820*/  SYNCS.EXCH.64 URZ, [UR4+0x80], UR6 ;  /* 0x0000800604ff75b2 */ /* 0x0004620008000100 */
[----:B------:R2:W1:Y:S01]  /*0830*/  SYNCS.EXCH.64 URZ, [UR4+0x68], UR8 ;  /* 0x0000680804ff75b2 */ /* 0x0004620008000100 */
[----:B------:R2:W1:Y:S02]  /*0840*/  SYNCS.EXCH.64 URZ, [UR4+0x88], UR6 ;  /* 0x0000880604ff75b2 */ /* 0x0004640008000100 */
[----:B--2---:R-:W-:Y:S01]  /*0850*/  NOP ;  /* 0x0000000000007918 */ /* 0x004fe20000000000 */
.L_x_10:
[----:B------:R-:W2:Y:S01]  /*0860*/  SHFL.IDX PT, R2, R86, RZ, 0x1f ;  /* 0x00001fff56027589 */ /* 0x000ea200000e0000 */
[----:B------:R-:W-:Y:S01]  /*0870*/  NOP ;  /* 0x0000000000007918 */ /* 0x000fe20000000000 */
[----:B--2---:R-:W-:-:S13]  /*0880*/  ISETP.NE.AND P0, PT, R2, 0x3, PT ;  /* 0x000000030200780c */ /* 0x004fda0003f05270 */
[----:B------:R-:W-:Y:S05]  /*0890*/  @P0 BRA `(.L_x_11) ;  /* 0x0000000000300947 */ /* 0x000fea0003800000 */
[----:B-1----:R-:W1:Y:S01]  /*08a0*/  S2UR UR4, SR_CgaCtaId ;  /* 0x00000000000479c3 */ /* 0x002e620000008800 */
[----:B------:R-:W-:Y:S01]  /*08b0*/  UMOV UR6, 0x400 ;  /* 0x0000040000067882 */ /* 0x000fe20000000000 */
[----:B------:R-:W-:Y:S01]  /*08c0*/  UMOV UR5, 0x20 ;  /* 0x0000002000057882 */ /* 0x000fe20000000000 */
[----:B------:R-:W-:Y:S01]  /*08d0*/  ELECT P0, URZ, PT ;  /* 0x0000000000ff782f */ /* 0x000fe20003800000 */
[----:B-1----:R-:W-:Y:S02]  /*08e0*/  ULEA UR6, UR4, UR6, 0x18 ;  /* 0x0000000604067291 */ /* 0x002fe4000f8ec0ff */
[----:B------:R-:W-:-:S04]  /*08f0*/  UIADD3 UR4, UPT, UPT, -UR5, 0x100000, URZ ;  /* 0x0010000005047890 */ /* 0x000fc8000fffe1ff */
[----:B------:R-:W-:Y:S02]  /*0900*/  USHF.L.U32 UR5, UR4, 0xb, URZ ;  /* 0x0000000b04057899 */ /* 0x000fe400080006ff */
[----:B------:R-:W-:Y:S01]  /*0910*/  USHF.L.U32 UR4, UR4, 0x1, URZ ;  /* 0x0000000104047899 */ /* 0x000fe200080006ff */
[----:B------:R-:W1:Y:S11]  /*0920*/  FENCE.VIEW.ASYNC.S ;  /* 0x00000000000073c6 */ /* 0x000e760000000000 */
[----:B-1----:R2:W1:Y:S01]  /*0930*/  SYNCS.EXCH.64 URZ, [UR6+0x90], UR4 ;  /* 0x0000900406ff75b2 */ /* 0x0024620008000100 */
[----:B------:R2:W1:Y:S02]  /*0940*/  SYNCS.EXCH.64 URZ, [UR6+0x98], UR4 ;  /* 0x0000980406ff75b2 */ /* 0x0004640008000100 */
[----:B--2---:R-:W-:Y:S01]  /*0950*/  NOP ;  /* 0x0000000000007918 */ /* 0x004fe20000000000 */
.L_x_11:
[----:B------:R-:W2:Y:S01]  /*0960*/  SHFL.IDX PT, R2, R86, RZ, 0x1f ;  /* 0x00001fff56027589 */ /* 0x000ea200000e0000 */
[----:B------:R-:W-:Y:S01]  /*0970*/  NOP ;  /* 0x0000000000007918 */ /* 0x000fe20000000000 */
[----:B--2---:R-:W-:-:S13]  /*0980*/  ISETP.NE.AND P0, PT, R2, 0x4, PT ;  /* 0x000000040200780c */ /* 0x004fda0003f05270 */
[----:B------:R-:W-:Y:S05]  /*0990*/  @P0 BRA `(.L_x_12) ;  /* 0x00000000004c0947 */ /* 0x000fea0003800000 */
[----:B-1----:R-:W1:Y:S01]  /*09a0*/  S2UR UR6, SR_CgaCtaId ;  /* 0x00000000000679c3 */ /* 0x002e620000008800 */
[----:B------:R-:W-:Y:S01]  /*09b0*/  UMOV UR4, 0x720 ;  /* 0x0000072000047882 */ /* 0x000fe20000000000 */
[----:B------:R-:W-:Y:S01]  /*09c0*/  UMOV UR5, 0x400 ;  /* 0x0000040000057882 */ /* 0x000fe20000000000 */
[----:B------:R-:W-:Y:S01]  /*09d0*/  USEL UR4, UR4, 0x620, UP3 ;  /* 0x0000062004047887 */ /* 0x000fe20009800000 */
[----:B------:R-:W-:Y:S01]  /*09e0*/  UMOV UR8, 0x1 ;  /* 0x0000000100087882 */ /* 0x000fe20000000000 */
[----:B------:R-:W-:Y:S01]  /*09f0*/  ELECT P0, URZ, PT ;  /* 0x0000000000ff782f */ /* 0x000fe20003800000 */
[----:B------:R-:W-:-:S04]  /*0a00*/  UIADD3 UR8, UPT, UPT, -UR8, 0x100000, URZ ;  /* 0x0010000008087890 */ /* 0x000fc8000fffe1ff */
[----:B------:R-:W-:Y:S02]  /*0a10*/  USHF.L.U32 UR9, UR8, 0xb, URZ ;  /* 0x0000000b08097899 */ /* 0x000fe400080006ff */
[----:B------:R-:W-:Y:S02]  /*0a20*/  USHF.L.U32 UR8, UR8, 0x1, URZ ;  /* 0x0000000108087899 */ /* 0x000fe400080006ff */
[----:B-1----:R-:W-:Y:S02]  /*0a30*/  ULEA UR6, UR6, UR5, 0x18 ;  /* 0x0000000506067291 */ /* 0x002fe4000f8ec0ff */
[----:B------:R-:W-:-:S04]  /*0a40*/  UIADD3 UR4, UPT, UPT, -UR4, 0x100000, URZ ;  /* 0x0010000004047890 */ /* 0x000fc8000fffe1ff */
[----:B------:R-:W-:Y:S02]  /*0a50*/  USHF.L.U32 UR5, UR4, 0xb, URZ ;  /* 0x0000000b04057899 */ /* 0x000fe400080006ff */
[----:B------:R-:W-:Y:S01]  /*0a60*/  USHF.L.U32 UR4, UR4, 0x1, URZ ;  /* 0x0000000104047899 */ /* 0x000fe200080006ff */
[----:B------:R-:W1:Y:S03]  /*0a70*/  FENCE.VIEW.ASYNC.S ;  /* 0x00000000000073c6 */ /* 0x000e660000000000 */
[----:B-1----:R2:W1:Y:S08]  /*0a80*/  SYNCS.EXCH.64 URZ, [UR6+0xa0], UR8 ;  /* 0x0000a00806ff75b2 */ /* 0x0024700008000100 */
[----:B------:R2:W1:Y:S01]  /*0a90*/  SYNCS.EXCH.64 URZ, [UR6+0xb0], UR4 ;  /* 0x0000b00406ff75b2 */ /* 0x0004620008000100 */
[----:B------:R2:W1:Y:S01]  /*0aa0*/  SYNCS.EXCH.64 URZ, [UR6+0xa8], UR8 ;  /* 0x0000a80806ff75b2 */ /* 0x0004620008000100 */
[----:B------:R2:W1:Y:S02]  /*0ab0*/  SYNCS.EXCH.64 URZ, [UR6+0xb8], UR4 ;  /* 0x0000b80406ff75b2 */ /* 0x0004640008000100 */
[----:B--2---:R-:W-:Y:S01]  /*0ac0*/  NOP ;  /* 0x0000000000007918 */ /* 0x004fe20000000000 */
.L_x_12:
        /* <DEDUP_REMOVED lines=26> */
.L_x_13:
[----:B------:R-:W2:Y:S01]  /*0c70*/  SHFL.IDX PT, R2, R86, RZ, 0x1f ;  /* 0x00001fff56027589 */ /* 0x000ea200000e0000 */
[----:B------:R-:W-:Y:S01]  /*0c80*/  NOP ;  /* 0x0000000000007918 */ /* 0x000fe20000000000 */
[----:B--2---:R-:W-:-:S13]  /*0c90*/  ISETP.NE.AND P0, PT, R2, 0x3, PT ;  /* 0x000000030200780c */ /* 0x004fda0003f05270 */
[----:B------:R-:W-:Y:S05]  /*0ca0*/  @P0 BRA `(.L_x_14) ;  /* 0x0000000000380947 */ /* 0x000fea0003800000 */
[----:B------:R-:W2:Y:S01]  /*0cb0*/  S2UR UR5, SR_CgaCtaId ;  /* 0x00000000000579c3 */ /* 0x000ea20000008800 */
[----:B-1----:R-:W-:Y:S01]  /*0cc0*/  UMOV UR4, 0x400 ;  /* 0x0000040000047882 */ /* 0x002fe20000000000 */
[----:B------:R-:W-:Y:S01]  /*0cd0*/  UMOV UR6, 0x20 ;  /* 0x0000002000067882 */ /* 0x000fe20000000000 */
[----:B------:R-:W-:Y:S01]  /*0ce0*/  ELECT P0, URZ, PT ;  /* 0x0000000000ff782f */ /* 0x000fe20003800000 */
[----:B------:R-:W-:-:S04]  /*0cf0*/  UIADD3 UR6, UPT, UPT, -UR6, 0x100000, URZ ;  /* 0x0010000006067890 */ /* 0x000fc8000fffe1ff */
[----:B------:R-:W-:Y:S02]  /*0d00*/  USHF.L.U32 UR7, UR6, 0xb, URZ ;  /* 0x0000000b06077899 */ /* 0x000fe400080006ff */
[----:B------:R-:W-:Y:S02]  /*0d10*/  USHF.L.U32 UR6, UR6, 0x1, URZ ;  /* 0x0000000106067899 */ /* 0x000fe400080006ff */
[----:B--2---:R-:W-:Y:S01]  /*0d20*/  ULEA UR4, UR5, UR4, 0x18 ;  /* 0x0000000405047291 */ /* 0x004fe2000f8ec0ff */
[----:B------:R-:W1:Y:S11]  /*0d30*/  FENCE.VIEW.ASYNC.S ;  /* 0x00000000000073c6 */ /* 0x000e760000000000 */
[----:B-1----:R2:W1:Y:S01]  /*0d40*/  SYNCS.EXCH.64 URZ, [UR4+0x100], UR6 ;  /* 0x0001000604ff75b2 */ /* 0x0024620008000100 */
[----:B------:R2:W1:Y:S01]  /*0d50*/  SYNCS.EXCH.64 URZ, [UR4+0x110], UR6 ;  /* 0x0001100604ff75b2 */ /* 0x0004620008000100 */
[----:B------:R2:W1:Y:S01]  /*0d60*/  SYNCS.EXCH.64 URZ, [UR4+0x108], UR6 ;  /* 0x0001080604ff75b2 */ /* 0x0004620008000100 */
[----:B------:R2:W1:Y:S02]  /*0d70*/  SYNCS.EXCH.64 URZ, [UR4+0x118], UR6 ;  /* 0x0001180604ff75b2 */ /* 0x0004640008000100 */
[----:B--2---:R-:W-:Y:S01]  /*0d80*/  NOP ;  /* 0x0000000000007918 */ /* 0x004fe20000000000 */
.L_x_14:
[----:B-1----:R-:W1:Y:S01]  /*0d90*/  LDCU UR4, c[0x0][0x36c] ;  /* 0x00006d80ff0477ac */ /* 0x002e620008000800 */
[----:B------:R-:W-:Y:S01]  /*0da0*/  ISETP.NE.OR P3, PT, R0, 0x2, !P3 ;  /* 0x000000020000780c */ /* 0x000fe20005f65670 */
[----:B------:R-:W-:Y:S01]  /*0db0*/  NOP ;  /* 0x0000000000007918 */ /* 0x000fe20000000000 */
[----:B------:R-:W-:Y:S01]  /*0dc0*/  LOP3.LUT R0, R95, 0x1f, RZ, 0xc0, !PT ;  /* 0x0000001f5f007812 */ /* 0x000fe200078ec0ff */
[----:B------:R-:W-:Y:S02]  /*0dd0*/  UISETP.NE.AND UP4, UPT, UR17, URZ, UPT ;  /* 0x000000ff1100728c */ /* 0x000fe4000bf85270 */
[----:B-1----:R-:W-:-:S09]  /*0de0*/  UISETP.EQ.U32.AND UP5, UPT, UR4, 0x1, UPT ;  /* 0x000000010400788c */ /* 0x002fd2000bfa2070 */
[----:B------:R-:W-:Y:S05]  /*0df0*/  BRA.U !UP5, `(.L_x_15) ;  /* 0x000000010d087547 */ /* 0x000fea000b800000 */
[----:B---34-:R-:W-:Y:S01]  /*0e00*/  UCGABAR_ARV ;  /* 0x00000000000079c7 */ /* 0x018fe20008000000 */
[----:B------:R-:W-:Y:S05]  /*0e10*/  BRA `(.L_x_16) ;  /* 0x0000000000047947 */ /* 0x000fea0003800000 */
.L_x_15:
[----:B---34-:R-:W-:Y:S01]  /*0e20*/  NOP ;  /* 0x0000000000007918 */ /* 0x018fe20000000000 */
.L_x_16:
[----:B------:R-:W1:Y:S01]  /*0e30*/  S2UR UR16, SR_CTAID.X ;  /* 0x00000000001079c3 */ /* 0x000e620000002500 */
[----:B------:R-:W-:-:S05]  /*0e40*/  CS2R.32 R87, SR_CgaSize ;  /* 0x0000000000577805 */ /* 0x000fca0000008a00 */
[----:B------:R-:W-:-:S05]  /*0e50*/  IMAD R87, R87, -0xa0, RZ ;  /* 0xffffff6057577824 */ /* 0x000fca00078e02ff */
[----:B------:R-:W-:-:S14]  /*0e60*/  R2UR UR5, R87 ;  /* 0x00000000570572ca */ /* 0x000fdc00000e0000 */
[----:B------:R-:W2:Y:S01]  /*0e70*/  LDCU UR5, c[0x0][UR5+0x2b0] ;  /* 0x00005600050577ac */ /* 0x000ea20008000800 */
[----:B------:R-:W-:-:S05]  /*0e80*/  CS2R.32 R87, SR_CgaSize ;  /* 0x0000000000577805 */ /* 0x000fca0000008a00 */
[----:B------:R-:W-:-:S05]  /*0e90*/  IMAD R87, R87, -0xa0, RZ ;  /* 0xffffff6057577824 */ /* 0x000fca00078e02ff */
[----:B------:R-:W-:-:S14]  /*0ea0*/  R2UR UR4, R87 ;  /* 0x00000000570472ca */ /* 0x000fdc00000e0000 */
[----:B------:R-:W3:Y:S01]  /*0eb0*/  LDCU UR4, c[0x0][UR4+0x2b4] ;  /* 0x00005680040477ac */ /* 0x000ee20008000800 */
[----:B------:R-:W4:Y:S01]  /*0ec0*/  S2UR UR20, SR_CTAID.Y ;  /* 0x00000000001479c3 */ /* 0x000f220000002600 */
[----:B------:R-:W-:-:S05]  /*0ed0*/  CS2R.32 R87, SR_CgaSize ;  /* 0x0000000000577805 */ /* 0x000fca0000008a00 */
[----:B------:R-:W-:-:S05]  /*0ee0*/  IMAD R87, R87, -0xa0, RZ ;  /* 0xffffff6057577824 */ /* 0x000fca00078e02ff */
[----:B------:R-:W-:-:S14]  /*0ef0*/  R2UR UR7, R87 ;  /* 0x00000000570772ca */ /* 0x000fdc00000e0000 */
[----:B------:R-:W3:Y:S01]  /*0f00*/  LDCU UR7, c[0x0][UR7+0x2a4] ;  /* 0x00005480070777ac */ /* 0x000ee20008000800 */
[----:B------:R-:W-:-:S05]  /*0f10*/  CS2R.32 R87, SR_CgaSize ;  /* 0x0000000000577805 */ /* 0x000fca0000008a00 */
[----:B------:R-:W-:-:S05]  /*0f20*/  IMAD R87, R87, -0xa0, RZ ;  /* 0xffffff6057577824 */ /* 0x000fca00078e02ff */
[----:B------:R-:W-:-:S14]  /*0f30*/  R2UR UR59, R87 ;  /* 0x00000000573b72ca */ /* 0x000fdc00000e0000 */
[----:B------:R-:W3:Y:S01]  /*0f40*/  LDCU UR59, c[0x0][UR59+0x2a0] ;  /* 0x000054003b3b77ac */ /* 0x000ee20008000800 */
[----:B------:R-:W3:Y:S01]  /*0f50*/  S2UR UR8, SR_CgaCtaId ;  /* 0x00000000000879c3 */ /* 0x000ee20000008800 */
[----:B------:R-:W3:Y:S01]  /*0f60*/  LDCU UR21, c[0x0][0xb24] ;  /* 0x00016480ff1577ac */ /* 0x000ee20008000800 */
[----:B------:R-:W3:Y:S01]  /*0f70*/  LDCU UR42, c[0x0][0xb24] ;  /* 0x00016480ff2a77ac */ /* 0x000ee20008000800 */
[----:B-1----:R-:W-:Y:S01]  /*0f80*/  I2FP.F32.U32 R3, UR16 ;  /* 0x0000001000037c45 */ /* 0x002fe20008201000 */
[----:B------:R-:W1:Y:S04]  /*0f90*/  LDCU UR29, c[0x0][0xb30] ;  /* 0x00016600ff1d77ac */ /* 0x000e680008000800 */
[----:B--2---:R-:W-:Y:S01]  /*0fa0*/  FMUL R3, R3, UR5 ;  /* 0x0000000503037c20 */ /* 0x004fe20008400000 */
[----:B------:R-:W-:Y:S01]  /*0fb0*/  UMOV UR34, 0x11 ;  /* 0x0000001100227882 */ /* 0x000fe20000000000 */
[----:B----4-:R-:W-:-:S04]  /*0fc0*/  I2FP.F32.U32 R2, UR20 ;  /* 0x0000001400027c45 */ /* 0x010fc80008201000 */
[----:B------:R-:W2:Y:S01]  /*0fd0*/  F2I.U32.TRUNC.NTZ R3, R3 ;  /* 0x0000000300037305 */ /* 0x000ea2000020f000 */
[----:B---3--:R-:W-:Y:S01]  /*0fe0*/  FMUL R2, R2, UR4 ;  /* 0x0000000402027c20 */ /* 0x008fe20008400000 */
[----:B------:R-:W-:Y:S02]  /*0ff0*/  ULOP3.LUT UR5, UR8, 0x4, URZ, 0xc0, !UPT ;  /* 0x0000000408057892 */ /* 0x000fe4000f8ec0ff */
[----:B------:R-:W-:-:S04]  /*1000*/  ULOP3.LUT UR50, UR8, 0x3, URZ, 0xc0, !UPT ;  /* 0x0000000308327892 */ /* 0x000fc8000f8ec0ff */
[----:B------:R-:W3:Y:S01]  /*1010*/  F2I.U32.TRUNC.NTZ R2, R2 ;  /* 0x0000000200027305 */ /* 0x000ee2000020f000 */
[----:B------:R-:W-:Y:S02]  /*1020*/  UISETP.GT.U32.AND UP0, UPT, UR5, 0xffff, UPT ;  /* 0x0000ffff0500788c */ /* 0x000fe4000bf04070 */
[----:B------:R-:W-:Y:S02]  /*1030*/  UISETP.GT.U32.AND UP1, UPT, UR50, 0xffff, UPT ;  /* 0x0000ffff3200788c */ /* 0x000fe4000bf24070 */
[----:B------:R-:W-:Y:S01]  /*1040*/  USEL UR26, UR5, 0xffff, !UP0 ;  /* 0x0000ffff051a7887 */ /* 0x000fe2000c000000 */
[----:B--2---:R-:W-:Y:S01]  /*1050*/  R2UR UR4, R3 ;  /* 0x00000000030472ca */ /* 0x004fe200000e0000 */
[----:B------:R-:W-:Y:S02]  /*1060*/  USHF.R.U32.HI UR32, URZ, 0x2, UR8 ;  /* 0x00000002ff207899 */ /* 0x000fe40008011608 */
[----:B------:R-:W-:Y:S02]  /*1070*/  USHF.L.U32 UR31, UR8, 0xa, URZ ;  /* 0x0000000a081f7899 */ /* 0x000fe400080006ff */
[----:B------:R-:W-:-:S02]  /*1080*/  USHF.L.U32 UR30, UR8, 0xd, URZ ;  /* 0x0000000d081e7899 */ /* 0x000fc400080006ff */
[----:B------:R-:W-:Y:S01]  /*1090*/  USEL UR27, UR50, 0xffff, !UP1 ;  /* 0x0000ffff321b7887 */ /* 0x000fe2000c800000 */
[----:B---3--:R-:W-:Y:S02]  /*10a0*/  R2UR UR6, R2 ;  /* 0x00000000020672ca */ /* 0x008fe400000e0000 */
[----:B------:R-:W-:-:S03]  /*10b0*/  PRMT R2, RZ, 0x7610, R2 ;  /* 0x00007610ff027816 */ /* 0x000fc60000000002 */
[----:B------:R-:W-:-:S04]  /*10c0*/  UIADD3 UR5, UPT, UPT, -UR4, URZ, URZ ;  /* 0x000000ff04057290 */ /* 0x000fc8000fffe1ff */
[----:B------:R-:W-:-:S04]  /*10d0*/  UIMAD UR59, UR59, UR5, UR16 ;  /* 0x000000053b3b72a4 */ /* 0x000fc8000f8e0210 */
[----:B------:R-:W-:-:S04]  /*10e0*/  UIADD3 UR4, UPT, UPT, -UR6, URZ, URZ ;  /* 0x000000ff06047290 */ /* 0x000fc8000fffe1ff */
[----:B------:R-:W-:-:S06]  /*10f0*/  UIMAD UR4, UR7, UR4, UR20 ;  /* 0x00000004070472a4 */ /* 0x000fcc000f8e0214 */
[----:B------:R-:W-:Y:S01]  /*1100*/  IMAD.U32 R87, RZ, RZ, UR4 ;  /* 0x00000004ff577e24 */ /* 0x000fe2000f8e00ff */
[----:B-1----:R-:W-:Y:S06]  /*1110*/  BRA.U UP4, `(.L_x_17) ;  /* 0x0000000104707547 */ /* 0x002fec000b800000 */
[----:B------:R-:W-:-:S13]  /*1120*/  R2UR UR4, R87 ;  /* 0x00000000570472ca */ /* 0x000fda00000e0000 */
[----:B------:R-:W-:Y:S02]  /*1130*/  UISETP.NE.AND UP0, UPT, UR4, URZ, UPT ;  /* 0x000000ff0400728c */ /* 0x000fe4000bf05270 */
[----:B------:R-:W-:Y:S02]  /*1140*/  UISETP.NE.AND UP1, UPT, UR4, 0x1, UPT ;  /* 0x000000010400788c */ /* 0x000fe4000bf25270 */
[----:B------:R-:W-:Y:S02]  /*1150*/  UISETP.NE.AND UP2, UPT, UR59, URZ, UP0 ;  /* 0x000000ff3b00728c */ /* 0x000fe40008745270 */
[----:B------:R-:W-:Y:S02]  /*1160*/  USEL UR4, URZ, 0x10, UP1 ;  /* 0x00000010ff047887 */ /* 0x000fe40008800000 */
[----:B------:R-:W-:Y:S02]  /*1170*/  USEL UR11, URZ, 0x1, UP2 ;  /* 0x00000001ff0b7887 */ /* 0x000fe40009000000 */
[----:B------:R-:W-:-:S02]  /*1180*/  UISETP.NE.AND UP2, UPT, UR59, URZ, UPT ;  /* 0x000000ff3b00728c */ /* 0x000fc4000bf45270 */
[----:B------:R-:W-:Y:S02]  /*1190*/  USEL UR5, URZ, 0x2, UP0 ;  /* 0x00000002ff057887 */ /* 0x000fe40008000000 */
[----:B------:R-:W-:Y:S02]  /*11a0*/  USEL UR9, UR4, 0x10, UP2 ;  /* 0x0000001004097887 */ /* 0x000fe40009000000 */
[----:B------:R-:W-:Y:S02]  /*11b0*/  UISETP.NE.AND UP2, UPT, UR59, 0x1, UPT ;  /* 0x000000013b00788c */ /* 0x000fe4000bf45270 */
[----:B------:R-:W-:Y:S02]  /*11c0*/  USEL UR4, URZ, 0x20, UP1 ;  /* 0x00000020ff047887 */ /* 0x000fe40008800000 */
[----:B------:R-:W-:Y:S02]  /*11d0*/  USEL UR7, UR5, 0x2, UP2 ;  /* 0x0000000205077887 */ /* 0x000fe40009000000 */
[----:B------:R-:W-:-:S02]  /*11e0*/  USEL UR10, UR4, 0x20, UP2 ;  /* 0x00000020040a7887 */ /* 0x000fc40009000000 */
[----:B------:R-:W-:Y:S02]  /*11f0*/  UISETP.NE.AND UP2, UPT, UR59, 0x2, UPT ;  /* 0x000000023b00788c */ /* 0x000fe4000bf45270 */
[----:B------:R-:W-:Y:S02]  /*1200*/  USEL UR6, URZ, 0x4, UP0 ;  /* 0x00000004ff067887 */ /* 0x000fe40008000000 */
[----:B------:R-:W-:Y:S02]  /*1210*/  USEL UR4, URZ, 0x8, UP0 ;  /* 0x00000008ff047887 */ /* 0x000fe40008000000 */
[----:B------:R-:W-:Y:S02]  /*1220*/  USEL UR5, URZ, 0x40, UP1 ;  /* 0x00000040ff057887 */ /* 0x000fe40008800000 */
[----:B------:R-:W-:Y:S02]  /*1230*/  USEL UR8, UR6, 0x4, UP2 ;  /* 0x0000000406087887 */ /* 0x000fe40009000000 */
[----:B------:R-:W-:-:S02]  /*1240*/  UISETP.NE.AND UP0, UPT, UR59, 0x3, UPT ;  /* 0x000000033b00788c */ /* 0x000fc4000bf05270 */
[----:B------:R-:W-:Y:S02]  /*1250*/  UIADD3 UR6, UPT, UPT, UR7, UR9, UR11 ;  /* 0x0000000907067290 */ /* 0x000fe4000fffe00b */
[----:B------:R-:W-:Y:S02]  /*1260*/  USEL UR7, UR5, 0x40, UP2 ;  /* 0x0000004005077887 */ /* 0x000fe40009000000 */
[----:B------:R-:W-:Y:S02]  /*1270*/  USEL UR12, URZ, 0x80, UP1 ;  /* 0x00000080ff0c7887 */ /* 0x000fe40008800000 */
[----:B------:R-:W-:Y:S02]  /*1280*/  USEL UR4, UR4, 0x8, UP0 ;  /* 0x0000000804047887 */ /* 0x000fe40008000000 */
[----:B------:R-:W-:Y:S02]  /*1290*/  UIADD3 UR5, UPT, UPT, UR8, UR10, UR6 ;  /* 0x0000000a08057290 */ /* 0x000fe4000fffe006 */
[----:B------:R-:W-:-:S02]  /*12a0*/  USEL UR6, UR12, 0x80, UP0 ;  /* 0x000000800c067887 */ /* 0x000fc40008000000 */
[----:B------:R-:W-:-:S04]  /*12b0*/  UIADD3 UR4, UPT, UPT, UR4, UR7, UR5 ;  /* 0x0000000704047290 */ /* 0x000fc8000fffe005 */
[----:B------:R-:W-:-:S06]  /*12c0*/  UIADD3 UR4, UPT, UPT, UR4, UR6, URZ ;  /* 0x0000000604047290 */ /* 0x000fcc000fffe0ff */
[----:B------:R-:W-:-:S07]  /*12d0*/  MOV R2, UR4 ;  /* 0x0000000400027c02 */ /* 0x000fce0008000f00 */
.L_x_17:
[----:B------:R-:W1:Y:S01]  /*12e0*/  S2UR UR36, SR_CTAID.Z ;  /* 0x00000000002479c3 */ /* 0x000e620000002700 */
[----:B------:R-:W-:Y:S01]  /*12f0*/  UISETP.GE.AND UP0, UPT, UR21, 0x1, UPT ;  /* 0x000000011500788c */ /* 0x000fe2000bf06270 */
[----:B------:R-:W-:-:S08]  /*1300*/  UMOV UR33, 0xf ;  /* 0x0000000f00217882 */ /* 0x000fd00000000000 */
[----:B------:R-:W-:Y:S05]  /*1310*/  BRA.U !UP0, `(.L_x_18) ;  /* 0x0000000108d47547 */ /* 0x000fea000b800000 */
[----:B------:R-:W2:Y:S01]  /*1320*/  LDCU.128 UR12, c[0x0][0xb10] ;  /* 0x00016200ff0c77ac */ /* 0x000ea20008000c00 */
[----:B------:R-:W3:Y:S01]  /*1330*/  LDCU UR6, c[0x0][0x370] ;  /* 0x00006e00ff0677ac */ /* 0x000ee20008000800 */
[----:B------:R-:W4:Y:S01]  /*1340*/  LDCU UR5, c[0x0][0x374] ;  /* 0x00006e80ff0577ac */ /* 0x000f220008000800 */
[----:B------:R-:W1:Y:S01]  /*1350*/  LDCU UR28, c[0x0][0xb0c] ;  /* 0x00016180ff1c77ac */ /* 0x000e620008000800 */
[----:B------:R-:W1:Y:S01]  /*1360*/  LDCU UR4, c[0x0][0xb20] ;  /* 0x00016400ff0477ac */ /* 0x000e620008000800 */
[----:B------:R-:W1:Y:S01]  /*1370*/  LDCU.64 UR8, c[0x0][0xb28] ;  /* 0x00016500ff0877ac */ /* 0x000e620008000a00 */
[----:B--2---:R-:W-:Y:S02]  /*1380*/  UISETP.NE.AND UP0, UPT, UR14, 0x1, UPT ;  /* 0x000000010e00788c */ /* 0x004fe4000bf05270 */
[----:B----4-:R-:W-:Y:S02]  /*1390*/  UIMAD.WIDE.U32 UR10, UR5, UR15, URZ ;  /* 0x0000000f050a72a5 */ /* 0x010fe4000f8e00ff */
[----:B---3--:R-:W-:-:S02]  /*13a0*/  UIMAD.WIDE.U32 UR22, UR6, UR12, URZ ;  /* 0x0000000c061672a5 */ /* 0x008fc4000f8e00ff */
[----:B-1----:R-:W-:Y:S02]  /*13b0*/  UISETP.NE.AND UP1, UPT, UR28, 0x1, UPT ;  /* 0x000000011c00788c */ /* 0x002fe4000bf25270 */
[----:B------:R-:W-:Y:S01]  /*13c0*/  UISETP.NE.AND UP2, UPT, UR21, 0x1, UPT ;  /* 0x000000011500788c */ /* 0x000fe2000bf45270 */
[----:B------:R-:W-:Y:S02]  /*13d0*/  UMOV UR10, UR11 ;  /* 0x0000000b000a7c82 */ /* 0x000fe40008000000 */
[----:B------:R-:W-:Y:S01]  /*13e0*/  UMOV UR22, UR23 ;  /* 0x0000001700167c82 */ /* 0x000fe20008000000 */
[----:B------:R-:W-:Y:S02]  /*13f0*/  @UP0 USHF.R.U32.HI UR5, URZ, UR4, UR10 ;  /* 0x00000004ff050299 */ /* 0x000fe4000801160a */
[----:B------:R-:W-:Y:S02]  /*1400*/  UIMAD.WIDE.U32 UR24, UR20, UR15, URZ ;  /* 0x0000000f141872a5 */ /* 0x000fe4000f8e00ff */
[----:B------:R-:W-:-:S02]  /*1410*/  UIMAD.WIDE.U32 UR10, UR5, UR8, URZ ;  /* 0x00000008050a72a5 */ /* 0x000fc4000f8e00ff */
[----:B------:R-:W-:Y:S02]  /*1420*/  @UP1 USHF.R.U32.HI UR6, URZ, UR13, UR22 ;  /* 0x0000000dff061299 */ /* 0x000fe40008011616 */
[----:B------:R-:W-:Y:S02]  /*1430*/  UIMAD.WIDE.U32 UR18, UR16, UR12, URZ ;  /* 0x0000000c101272a5 */ /* 0x000fe4000f8e00ff */
[----:B------:R-:W-:Y:S01]  /*1440*/  UIMAD.WIDE.U32 UR22, UR6, UR8, URZ ;  /* 0x00000008061672a5 */ /* 0x000fe2000f8e00ff */
[----:B------:R-:W-:Y:S01]  /*1450*/  UMOV UR24, UR25 ;  /* 0x0000001900187c82 */ /* 0x000fe20008000000 */
[----:B------:R-:W-:Y:S01]  /*1460*/  UMOV UR10, UR11 ;  /* 0x0000000b000a7c82 */ /* 0x000fe20008000000 */
[----:B------:R-:W-:Y:S02]  /*1470*/  USHF.R.U32.HI UR24, URZ, UR4, UR24 ;  /* 0x00000004ff187299 */ /* 0x000fe40008011618 */
[----:B------:R-:W-:Y:S02]  /*1480*/  @UP2 USHF.R.U32.HI UR5, URZ, UR9, UR10 ;  /* 0x00000009ff052299 */ /* 0x000fe4000801160a */
[----:B------:R-:W-:Y:S01]  /*1490*/  UMOV UR7, UR23 ;  /* 0x0000001700077c82 */ /* 0x000fe20008000000 */
[----:B------:R-:W-:Y:S01]  /*14a0*/  UMOV UR18, UR19 ;  /* 0x0000001300127c82 */ /* 0x000fe20008000000 */
[----:B------:R-:W-:-:S02]  /*14b0*/  @UP2 USHF.R.U32.HI UR6, URZ, UR9, UR7 ;  /* 0x00000009ff062299 */ /* 0x000fc40008011607 */
[----:B------:R-:W-:Y:S02]  /*14c0*/  USHF.R.U32.HI UR18, URZ, UR13, UR18 ;  /* 0x0000000dff127299 */ /* 0x000fe40008011612 */
[----:B------:R-:W-:Y:S02]  /*14d0*/  USEL UR4, UR20, UR24, !UP0 ;  /* 0x0000001814047287 */ /* 0x000fe4000c000000 */
[----:B------:R-:W-:Y:S02]  /*14e0*/  UIMAD UR7, UR5, UR21, URZ ;  /* 0x00000015050772a4 */ /* 0x000fe4000f8e02ff */
[----:B------:R-:W-:Y:S02]  /*14f0*/  USEL UR5, UR16, UR18, !UP1 ;  /* 0x0000001210057287 */ /* 0x000fe4000c800000 */
[----:B------:R-:W-:Y:S02]  /*1500*/  UIMAD UR12, UR6, UR21, URZ ;  /* 0x00000015060c72a4 */ /* 0x000fe4000f8e02ff */
[----:B------:R-:W-:-:S02]  /*1510*/  UISETP.GE.AND UP0, UPT, UR4, UR7, UPT ;  /* 0x000000070400728c */ /* 0x000fc4000bf06270 */
[----:B------:R-:W-:Y:S02]  /*1520*/  UIMAD.WIDE.U32 UR10, UR4, UR8, URZ ;  /* 0x00000008040a72a5 */ /* 0x000fe4000f8e00ff */
[----:B------:R-:W-:Y:S02]  /*1530*/  UISETP.GE.OR UP0, UPT, UR5, UR12, UP0 ;  /* 0x0000000c0500728c */ /* 0x000fe40008706670 */
[----:B------:R-:W-:Y:S02]  /*1540*/  UIMAD.WIDE.U32 UR12, UR5, UR8, URZ ;  /* 0x00000008050c72a5 */ /* 0x000fe4000f8e00ff */
[----:B------:R-:W-:Y:S01]  /*1550*/  UIADD3 UR10, UPT, UPT, -UR4, URZ, URZ ;  /* 0x000000ff040a7290 */ /* 0x000fe2000fffe1ff */
[----:B------:R-:W-:Y:S01]  /*1560*/  UMOV UR8, UR11 ;  /* 0x0000000b00087c82 */ /* 0x000fe20008000000 */
[----:B------:R-:W-:Y:S02]  /*1570*/  UIADD3 UR11, UPT, UPT, -UR5, URZ, URZ ;  /* 0x000000ff050b7290 */ /* 0x000fe4000fffe1ff */
[----:B------:R-:W-:-:S03]  /*1580*/  USHF.R.U32.HI UR8, URZ, UR9, UR8 ;  /* 0x00000009ff087299 */ /* 0x000fc60008011608 */
[----:B------:R-:W-:Y:S01]  /*1590*/  @!UP0 UMOV UR7, UR13 ;  /* 0x0000000d00078c82 */ /* 0x000fe20008000000 */
[----:B------:R-:W-:Y:S02]  /*15a0*/  UIMAD UR20, UR14, UR10, UR20 ;  /* 0x0000000a0e1472a4 */ /* 0x000fe4000f8e0214 */
[----:B------:R-:W-:Y:S02]  /*15b0*/  USEL UR8, UR4, UR8, !UP2 ;  /* 0x0000000804087287 */ /* 0x000fe4000d000000 */
[----:B------:R-:W-:Y:S02]  /*15c0*/  @!UP0 USHF.R.U32.HI UR7, URZ, UR9, UR7 ;  /* 0x00000009ff078299 */ /* 0x000fe40008011607 */
[----:B------:R-:W-:Y:S02]  /*15d0*/  UIADD3 UR9, UPT, UPT, -UR8, URZ, URZ ;  /* 0x000000ff08097290 */ /* 0x000fe4000fffe1ff */
[----:B------:R-:W-:Y:S02]  /*15e0*/  @!UP0 USEL UR7, UR5, UR7, !UP2 ;  /* 0x0000000705078287 */ /* 0x000fe4000d000000 */
[----:B------:R-:W-:-:S02]  /*15f0*/  UIMAD UR9, UR21, UR9, UR4 ;  /* 0x00000009150972a4 */ /* 0x000fc4000f8e0204 */
[----:B------:R-:W-:Y:S02]  /*1600*/  @!UP0 UIADD3 UR8, UPT, UPT, UR8, -UR7, URZ ;  /* 0x8000000708088290 */ /* 0x000fe4000fffe0ff */
[----:B------:R-:W-:Y:S02]  /*1610*/  @!UP0 UIMAD UR6, UR9, UR6, UR7 ;  /* 0x00000006090682a4 */ /* 0x000fe4000f8e0207 */
[----:B------:R-:W-:Y:S02]  /*1620*/  @!UP0 UIMAD UR4, UR8, UR21, UR5 ;  /* 0x00000015080482a4 */ /* 0x000fe4000f8e0205 */
[----:B------:R-:W-:Y:S02]  /*1630*/  UIMAD UR16, UR28, UR11, UR16 ;  /* 0x0000000b1c1072a4 */ /* 0x000fe4000f8e0210 */
[----:B------:R-:W-:Y:S01]  /*1640*/  UIMAD UR20, UR4, UR14, UR20 ;  /* 0x0000000e041472a4 */ /* 0x000fe2000f8e0214 */
[----:B------:R-:W-:Y:S02]  /*1650*/  @!UP0 UMOV UR5, UR6 ;  /* 0x0000000600058c82 */ /* 0x000fe40008000000 */
[----:B------:R-:W-:-:S12]  /*1660*/  UIMAD UR16, UR5, UR28, UR16 ;  /* 0x0000001c051072a4 */ /* 0x000fd8000f8e0210 */
.L_x_18:
[----:B------:R-:W-:Y:S02]  /*1670*/  UISETP.NE.AND UP1, UPT, UR29, 0x1, UPT ;  /* 0x000000011d00788c */ /* 0x000fe4000bf25270 */
[----:B------:R-:W-:Y:S02]  /*1680*/  ULOP3.LUT UR27, UR27, 0xffff, URZ, 0xc0, !UPT ;  /* 0x0000ffff1b1b7892 */ /* 0x000fe4000f8ec0ff */
[----:B------:R-:W-:Y:S02]  /*1690*/  ULOP3.LUT UR26, UR26, 0xffff, URZ, 0xc0, !UPT ;  /* 0x0000ffff1a1a7892 */ /* 0x000fe4000f8ec0ff */
[----:B------:R-:W-:Y:S02]  /*16a0*/  UISETP.NE.AND UP0, UPT, UR17, 0x2, UPT ;  /* 0x000000021100788c */ /* 0x000fe4000bf05270 */
[----:B------:R-:W-:Y:S02]  /*16b0*/  ULOP3.LUT UR31, UR31, 0x1000, URZ, 0xc0, !UPT ;  /* 0x000010001f1f7892 */ /* 0x000fe4000f8ec0ff */
[----:B------:R-:W-:-:S02]  /*16c0*/  ULOP3.LUT UR30, UR30, 0x6000, URZ, 0xc0, !UPT ;  /* 0x000060001e1e7892 */ /* 0x000fc4000f8ec0ff */
[----:B------:R-:W-:Y:S02]  /*16d0*/  USHF.L.U32 UR27, UR34, UR27, URZ ;  /* 0x0000001b221b7299 */ /* 0x000fe400080006ff */
[----:B------:R-:W-:Y:S01]  /*16e0*/  USHF.L.U32 UR26, UR33, UR26, URZ ;  /* 0x0000001a211a7299 */ /* 0x000fe200080006ff */
[----:B------:R-:W-:Y:S11]  /*16f0*/  BRA.U UP1, `(.L_x_19) ;  /* 0x0000000101447547 */ /* 0x000ff6000b800000 */
[----:B------:R-:W2:Y:S01]  /*1700*/  LDCU.128 UR8, c[0x0][0xb10] ;  /* 0x00016200ff0877ac */ /* 0x000ea20008000c00 */
[----:B------:R-:W3:Y:S01]  /*1710*/  LDCU UR12, c[0x0][0xb0c] ;  /* 0x00016180ff0c77ac */ /* 0x000ee20008000800 */
[----:B------:R-:W4:Y:S01]  /*1720*/  LDCU UR13, c[0x0][0xb20] ;  /* 0x00016400ff0d77ac */ /* 0x000f220008000800 */
[----:B--2---:R-:W-:Y:S02]  /*1730*/  UIMAD.WIDE.U32 UR6, UR16, UR8, URZ ;  /* 0x00000008100672a5 */ /* 0x004fe4000f8e00ff */
[----:B------:R-:W-:Y:S02]  /*1740*/  UIMAD.WIDE.U32 UR4, UR20, UR11, URZ ;  /* 0x0000000b140472a5 */ /* 0x000fe4000f8e00ff */
[----:B---3--:R-:W-:Y:S02]  /*1750*/  UISETP.NE.AND UP2, UPT, UR12, 0x1, UPT ;  /* 0x000000010c00788c */ /* 0x008fe4000bf45270 */
[----:B------:R-:W-:Y:S01]  /*1760*/  UISETP.NE.AND UP1, UPT, UR10, 0x1, UPT ;  /* 0x000000010a00788c */ /* 0x000fe2000bf25270 */
[----:B------:R-:W-:-:S02]  /*1770*/  UMOV UR6, UR7 ;  /* 0x0000000700067c82 */ /* 0x000fc40008000000 */
[----:B------:R-:W-:Y:S01]  /*1780*/  UMOV UR4, UR5 ;  /* 0x0000000500047c82 */ /* 0x000fe20008000000 */
[----:B------:R-:W-:Y:S02]  /*1790*/  USHF.R.U32.HI UR6, URZ, UR9, UR6 ;  /* 0x00000009ff067299 */ /* 0x000fe40008011606 */
[----:B----4-:R-:W-:Y:S02]  /*17a0*/  USHF.R.U32.HI UR4, URZ, UR13, UR4 ;  /* 0x0000000dff047299 */ /* 0x010fe40008011604 */
[----:B------:R-:W-:Y:S02]  /*17b0*/  USEL UR5, UR16, UR6, !UP2 ;  /* 0x0000000610057287 */ /* 0x000fe4000d000000 */
[----:B------:R-:W-:-:S04]  /*17c0*/  USEL UR4, UR20, UR4, !UP1 ;  /* 0x0000000414047287 */ /* 0x000fc8000c800000 */
[----:B------:R-:W-:Y:S02]  /*17d0*/  UIADD3 UR6, UPT, UPT, UR5, -UR4, URZ ;  /* 0x8000000405067290 */ /* 0x000fe4000fffe0ff */
[----:B------:R-:W-:Y:S02]  /*17e0*/  UIADD3 UR4, UPT, UPT, -UR5, UR4, URZ ;  /* 0x0000000405047290 */ /* 0x000fe4000fffe1ff */
[----:B------:R-:W-:Y:S02]  /*17f0*/  UIMAD UR20, UR6, UR10, UR20 ;  /* 0x0000000a061472a4 */ /* 0x000fe4000f8e0214 */
[----:B------:R-:W-:-:S12]  /*1800*/  UIMAD UR16, UR4, UR12, UR16 ;  /* 0x0000000c041072a4 */ /* 0x000fd8000f8e0210 */
.L_x_19:
[----:B------:R-:W-:Y:S05]  /*1810*/  BRA.U !UP5, `(.L_x_20) ;  /* 0x000000010d0c7547 */ /* 0x000fea000b800000 */
[----:B------:R-:W-:Y:S01]  /*1820*/  UCGABAR_WAIT ;  /* 0x0000000000007dc7 */ /* 0x000fe20008000000 */
[----:B------:R-:W-:Y:S01]  /*1830*/  CCTL.IVALL ;  /* 0x00000000ff00798f */ /* 0x000fe20002000000 */
[----:B------:R-:W-:Y:S05]  /*1840*/  BRA `(.L_x_21) ;  /* 0x0000000000047947 */ /* 0x000fea0003800000 */
.L_x_20:
[----:B------:R-:W-:Y:S06]  /*1850*/  BAR.SYNC.DEFER_BLOCKING 0x0 ;  /* 0x0000000000007b1d */ /* 0x000fec0000010000 */
.L_x_21:
[----:B------:R-:W-:Y:S05]  /*1860*/  BRA.U UP0, `(.L_x_22) ;  /* 0x0000001100ec7547 */ /* 0x000fea000b800000 */
[----:B------:R-:W2:Y:S01]  /*1870*/  LDCU UR7, c[0x0][0x38c] ;  /* 0x00007180ff0777ac */ /* 0x000ea20008000800 */
[----:B------:R-:W3:Y:S01]  /*1880*/  S2UR UR8, SR_CgaCtaId ;  /* 0x00000000000879c3 */ /* 0x000ee20000008800 */
[----:B------:R-:W-:Y:S01]  /*1890*/  PLOP3.LUT P1, PT, PT, PT, UP3, 0x80, 0x8 ;  /* 0x000000000008781c */ /* 0x000fe20003f2f038 */
[----:B------:R-:W-:Y:S01]  /*18a0*/  IMAD.MOV.U32 R12, RZ, RZ, 0x1 ;  /* 0x00000001ff0c7424 */ /* 0x000fe200078e00ff */
[----:B------:R-:W-:Y:S01]  /*18b0*/  UMOV UR21, 0x400 ;  /* 0x0000040000157882 */ /* 0x000fe20000000000 */
[----:B------:R-:W-:Y:S01]  /*18c0*/  USHF.L.U32 UR5, UR32, 0x5, URZ ;  /* 0x0000000520057899 */ /* 0x000fe200080006ff */
[----:B------:R-:W-:Y:S01]  /*18d0*/  ISETP.EQ.OR P2, PT, R0, RZ, P3 ;  /* 0x000000ff0000720c */ /* 0x000fe20001f42670 */
[----:B------:R-:W-:Y:S01]  /*18e0*/  UISETP.NE.AND UP1, UPT, UR17, URZ, UPT ;  /* 0x000000ff1100728c */ /* 0x000fe2000bf25270 */
[----:B------:R-:W-:Y:S02]  /*18f0*/  PLOP3.LUT P1, PT, P1, PT, PT, 0x8, 0x80 ;  /* 0x000000000080781c */ /* 0x000fe40000f2e170 */
[----:B------:R-:W-:Y:S01]  /*1900*/  CS2R R10, SRZ ;  /* 0x00000000000a7805 */ /* 0x000fe2000001ff00 */
[----:B------:R-:W-:Y:S01]  /*1910*/  IMAD.MOV.U32 R9, RZ, RZ, RZ ;  /* 0x000000ffff097224 */ /* 0x000fe200078e00ff */
[----:B------:R-:W4:Y:S01]  /*1920*/  LDCU UR43, c[0x0][0x370] ;  /* 0x00006e00ff2b77ac */ /* 0x000f220008000800 */
[----:B------:R-:W-:Y:S01]  /*1930*/  IMAD.MOV.U32 R8, RZ, RZ, 0x1 ;  /* 0x00000001ff087424 */ /* 0x000fe200078e00ff */
[----:B------:R-:W1:Y:S01]  /*1940*/  LDCU.64 UR28, c[0x0][0x348] ;  /* 0x00006900ff1c77ac */ /* 0x000e620008000a00 */
[----:B--2---:R-:W-:-:S02]  /*1950*/  UIADD3 UR6, UPT, UPT, UR7, 0x7f, URZ ;  /* 0x0000007f07067890 */ /* 0x004fc4000fffe0ff */
[----:B------:R-:W-:Y:S02]  /*1960*/  UIADD3 UR49, UPT, UPT, UR7, 0xfe, URZ ;  /* 0x000000fe07317890 */ /* 0x000fe4000fffe0ff */
[----:B------:R-:W-:Y:S02]  /*1970*/  USHF.R.S32.HI UR4, URZ, 0x1f, UR6 ;  /* 0x0000001fff047899 */ /* 0x000fe40008011406 */
[----:B---3--:R-:W-:Y:S02]  /*1980*/  ULEA UR21, UR8, UR21, 0x18 ;  /* 0x0000001508157291 */ /* 0x008fe4000f8ec0ff */
[----:B------:R-:W-:Y:S02]  /*1990*/  ULEA.HI UR4, UR4, UR6, URZ, 0x7 ;  /* 0x0000000604047291 */ /* 0x000fe4000f8f38ff */
[----:B------:R-:W-:Y:S02]  /*19a0*/  UIADD3 UR6, UPT, UPT, UR7, -0x1, URZ ;  /* 0xffffffff07067890 */ /* 0x000fe4000fffe0ff */
[----:B------:R-:W-:-:S02]  /*19b0*/  USHF.R.S32.HI UR45, URZ, 0x7, UR4 ;  /* 0x00000007ff2d7899 */ /* 0x000fc40008011404 */
[----:B------:R-:W-:Y:S02]  /*19c0*/  UISETP.GE.U32.AND UP2, UPT, UR6, -0xff, UPT ;  /* 0xffffff010600788c */ /* 0x000fe4000bf46070 */
[----:B------:R-:W-:Y:S01]  /*19d0*/  UISETP.LT.U32.AND UP0, UPT, UR45, 0x5, UPT ;  /* 0x000000052d00788c */ /* 0x000fe2000bf01070 */
[----:B------:R-:W2:Y:S03]  /*19e0*/  LDCU UR41, c[0x0][0x374] ;  /* 0x00006e80ff2977ac */ /* 0x000ea60008000800 */
[----:B------:R-:W-:Y:S02]  /*19f0*/  USEL UR44, UR45, 0x5, UP0 ;  /* 0x000000052d2c7887 */ /* 0x000fe40008000000 */
[----:B------:R-:W-:Y:S02]  /*1a00*/  ULOP3.LUT UR46, UR5, 0x20, URZ, 0xe2, !UPT ;  /* 0x00000020052e7892 */ /* 0x000fe4000f8ee2ff */
[----:B------:R-:W-:-:S02]  /*1a10*/  UIADD3 UR24, UPT, UPT, UR44, -0x1, URZ ;  /* 0xffffffff2c187890 */ /* 0x000fc4000fffe0ff */
[----:B------:R-:W-:Y:S02]  /*1a20*/  @UP2 UIADD3 UR24, UPT, UPT, UR44, URZ, URZ ;  /* 0x000000ff2c182290 */ /* 0x000fe4000fffe0ff */
[----:B------:R-:W-:Y:S02]  /*1a30*/  USEL UR25, UR48, 0x2, UP1 ;  /* 0x0000000230197887 */ /* 0x000fe40008800000 */
[----:B------:R-:W-:Y:S02]  /*1a40*/  UIADD3 UR38, UPT, UPT, UR21, 0x6400, UR31 ;  /* 0x0000640015267890 */ /* 0x000fe4000fffe01f */
[----:B------:R-:W-:Y:S02]  /*1a50*/  UIADD3 UR37, UPT, UPT, UR21, 0x10400, UR30 ;  /* 0x0001040015257890 */ /* 0x000fe4000fffe01e */
[----:B------:R-:W-:Y:S02]  /*1a60*/  UIADD3 UR47, UPT, UPT, UR45, -UR44, URZ ;  /* 0x8000002c2d2f7290 */ /* 0x000fe4000fffe0ff */
[----:B------:R-:W-:Y:S01]  /*1a70*/  UIADD3 UR24, UPT, UPT, UR24, 0x1, URZ ;  /* 0x0000000118187890 */ /* 0x000fe2000fffe0ff */
[----:B-12-4-:R-:W-:-:S11]  /*1a80*/  UMOV UR7, URZ ;  /* 0x000000ff00077c82 */ /* 0x016fd60008000000 */
.L_x_42:
[----:B-1----:R-:W1:Y:S02]  /*1a90*/  S2UR UR4, SR_CgaCtaId ;  /* 0x00000000000479c3 */ /* 0x002e640000008800 */
[----:B-1----:R-:W-:-:S09]  /*1aa0*/  UISETP.NE.AND UP0, UPT, UR4, URZ, UPT ;  /* 0x000000ff0400728c */ /* 0x002fd2000bf05270 */
[----:B------:R-:W-:Y:S05]  /*1ab0*/  BRA.U UP0, `(.L_x_23) ;  /* 0x0000000100287547 */ /* 0x000fea000b800000 */
[----:B------:R-:W-:Y:S02]  /*1ac0*/  LEA R0, R9, UR21, 0x3 ;  /* 0x0000001509007c11 */ /* 0x000fe4000f8e18ff */
[----:B------:R-:W-:-:S04]  /*1ad0*/  SHF.L.U32 R3, R8, 0x1f, RZ ;  /* 0x0000001f08037819 */ /* 0x000fc800000006ff */
[----:B------:R-:W1:Y:S02]  /*1ae0*/  SYNCS.PHASECHK.TRANS64.TRYWAIT P0, [R0+URZ+0x110], R3 ;  /* 0x00011003000075a7 */ /* 0x000e6400080011ff */
[----:B-1----:R-:W-:Y:S05]  /*1af0*/  @!P0 BRA `(.L_x_24) ;  /* 0x0000007c00b88947 */ /* 0x002fea0003800000 */
.L_x_133:
[----:B------:R2:W-:Y:S01]  /*1b00*/  SYNCS.ARRIVE.TRANS64.A1T0 RZ, [R0+URZ+0x100], RZ ;  /* 0x000100ff00ff79a7 */ /* 0x0005e200081000ff */
[----:B------:R-:W-:-:S05]  /*1b10*/  VIADD R9, R9, 0x1 ;  /* 0x0000000109097836 */ /* 0x000fca0000000000 */
[----:B------:R-:W-:-:S04]  /*1b20*/  ISETP.NE.AND P0, PT, R9, 0x2, PT ;  /* 0x000000020900780c */ /* 0x000fc80003f05270 */
[----:B-1----:R-:W-:Y:S02]  /*1b30*/  SEL R3, RZ, 0x1, P0 ;  /* 0x00000001ff037807 */ /* 0x002fe40000000000 */
[----:B------:R-:W-:Y:S02]  /*1b40*/  SEL R9, R9, RZ, P0 ;  /* 0x000000ff09097207 */ /* 0x000fe40000000000 */
[----:B------:R-:W-:-:S07]  /*1b50*/  LOP3.LUT R8, R8, R3, RZ, 0x3c, !PT ;  /* 0x0000000308087212 */ /* 0x000fce00078e3cff */
.L_x_23:
[----:B------:R-:W-:Y:S01]  /*1b60*/  ULEA UR4, UR7, UR21, 0x3 ;  /* 0x0000001507047291 */ /* 0x000fe2000f8e18ff */
[----:B--2---:R-:W-:Y:S01]  /*1b70*/  SHF.L.U32 R0, R12, 0x1f, RZ ;  /* 0x0000001f0c007819 */ /* 0x004fe200000006ff */
[----:B------:R-:W-:Y:S02]  /*1b80*/  UISETP.GE.U32.AND UP0, UPT, UR49, 0xff, UPT ;  /* 0x000000ff3100788c */ /* 0x000fe4000bf06070 */
[----:B------:R-:W-:Y:S02]  /*1b90*/  ULEA UR11, UR20, UR50, 0x2 ;  /* 0x00000032140b7291 */ /* 0x000fe4000f8e10ff */
[----:B------:R-:W-:Y:S02]  /*1ba0*/  ULEA UR35, UR16, UR46, 0x6 ;  /* 0x0000002e10237291 */ /* 0x000fe4000f8e30ff */
[----:B------:R-:W-:Y:S01]  /*1bb0*/  USHF.L.U32 UR11, UR11, 0x6, URZ ;  /* 0x000000060b0b7899 */ /* 0x000fe200080006ff */
[----:B------:R1:W2:Y:S01]  /*1bc0*/  SYNCS.PHASECHK.TRANS64.TRYWAIT P0, [UR4+0x28], R0 ;  /* 0x00002800ff0075a7 */ /* 0x0002a20008001104 */
[----:B------:R-:W-:Y:S01]  /*1bd0*/  UMOV UR6, URZ ;  /* 0x000000ff00067c82 */ /* 0x000fe20008000000 */
[----:B------:R-:W-:Y:S09]  /*1be0*/  BRA.U !UP0, `(.L_x_25) ;  /* 0x0000000108c07547 */ /* 0x000ff2000b800000 */
[----:B------:R-:W-:Y:S01]  /*1bf0*/  UMOV UR13, URZ ;  /* 0x000000ff000d7c82 */ /* 0x000fe20008000000 */
[----:B------:R-:W-:-:S05]  /*1c00*/  UMOV UR4, UR7 ;  /* 0x0000000700047c82 */ /* 0x000fca0008000000 */
.L_x_31:
[----:B------:R-:W-:Y:S01]  /*1c10*/  ULEA UR33, UR4, UR21, 0x3 ;  /* 0x0000001504217291 */ /* 0x000fe2000f8e18ff */
[----:B--2---:R-:W-:Y:S01]  /*1c20*/  @!P3 MOV R2, 0xa000 ;  /* 0x0000a0000002b802 */ /* 0x004fe20000000f00 */
[----:B--2-4-:R-:W-:Y:S10]  /*1c30*/  @P0 BRA `(.L_x_26) ;  /* 0x00000000000c0947 */ /* 0x014ff40003800000 */
[----:B------:R-:W-:-:S04]  /*1c40*/  SHF.L.U32 R3, R12, 0x1f, RZ ;  /* 0x0000001f0c037819 */ /* 0x000fc800000006ff */
[----:B------:R-:W2:Y:S02]  /*1c50*/  SYNCS.PHASECHK.TRANS64.TRYWAIT P0, [UR33+0x28], R3 ;  /* 0x00002803ff0075a7 */ /* 0x000ea40008001121 */
[----:B--2---:R-:W-:Y:S05]  /*1c60*/  @!P0 BRA `(.L_x_27) ;  /* 0x0000007c00708947 */ /* 0x004fea0003800000 */
.L_x_26:
[----:B------:R2:W-:Y:S01]  /*1c70*/  @!P3 SYNCS.ARRIVE.TRANS64 RZ, [UR33], R2 ;  /* 0x00000002ffffb9a7 */ /* 0x0005e20008000021 */
[----:B------:R-:W-:-:S04]  /*1c80*/  ULOP3.LUT UR5, UR25, 0x2, URZ, 0xfc, !UPT ;  /* 0x0000000219057892 */ /* 0x000fc8000f8efcff */
[----:B------:R-:W-:-:S09]  /*1c90*/  UISETP.NE.AND UP0, UPT, UR5, 0x2, UPT ;  /* 0x000000020500788c */ /* 0x000fd2000bf05270 */
[----:B------:R-:W-:Y:S05]  /*1ca0*/  BRA.U UP0, `(.L_x_28) ;  /* 0x0000000100047547 */ /* 0x000fea000b800000 */
[----:B------:R-:W-:Y:S05]  /*1cb0*/  BPT.TRAP 0x1 ;  /* 0x000000040000795c */ /* 0x000fea0000300000 */
.L_x_28:
[----:B------:R-:W-:Y:S04]  /*1cc0*/  BSSY.RECONVERGENT B0, `(.L_x_29) ;  /* 0x0000003000007945 */ /* 0x000fe80003800200 */
[----:B------:R-:W-:Y:S05]  /*1cd0*/  @P2 BRA `(.L_x_30) ;  /* 0x0000000000042947 */ /* 0x000fea0003800000 */
[----:B------:R-:W-:Y:S05]  /*1ce0*/  BPT.TRAP 0x1 ;  /* 0x000000040000795c */ /* 0x000fea0000300000 */
.L_x_30:
[----:B------:R-:W-:Y:S05]  /*1cf0*/  BSYNC.RECONVERGENT B0 ;  /* 0x0000000000007941 */ /* 0x000fea0003800200 */
.L_x_29:
[----:B------:R-:W-:Y:S02]  /*1d00*/  UIADD3 UR5, UPT, UPT, UR4, 0x1, URZ ;  /* 0x0000000104057890 */ /* 0x000fe4000fffe0ff */
[----:B------:R-:W-:Y:S02]  /*1d10*/  ULEA UR32, UR4, UR31, 0xd ;  /* 0x0000001f04207291 */ /* 0x000fe4000f8e68ff */
[----:B------:R-:W-:Y:S02]  /*1d20*/  UISETP.NE.AND UP0, UPT, UR5, 0x5, UPT ;  /* 0x000000050500788c */ /* 0x000fe4000bf05270 */
[----:B------:R-:W-:Y:S02]  /*1d30*/  ULEA UR8, UR4, UR30, 0xf ;  /* 0x0000001e04087291 */ /* 0x000fe4000f8e78ff */
[----:B------:R-:W-:Y:S02]  /*1d40*/  USEL UR6, URZ, 0x1, UP0 ;  /* 0x00000001ff067887 */ /* 0x000fe40008000000 */
[----:B------:R-:W-:-:S02]  /*1d50*/  USEL UR7, UR5, URZ, UP0 ;  /* 0x000000ff05077287 */ /* 0x000fc40008000000 */
[----:B------:R-:W-:Y:S02]  /*1d60*/  UIADD3 UR4, UP0, UPT, UR28, 0x180, URZ ;  /* 0x000001801c047890 */ /* 0x000fe4000ff1e0ff */
[----:B------:R-:W-:Y:S01]  /*1d70*/  ULEA UR5, UR7, UR21, 0x3 ;  /* 0x0000001507057291 */ /* 0x000fe2000f8e18ff */
[----:B------:R-:W-:Y:S01]  /*1d80*/  LOP3.LUT R12, R12, UR6, RZ, 0x3c, !PT ;  /* 0x000000060c0c7c12 */ /* 0x000fe2000f8e3cff */
[----:B------:R-:W-:Y:S02]  /*1d90*/  USHF.L.U32 UR34, UR13, 0x7, URZ ;  /* 0x000000070d227899 */ /* 0x000fe400080006ff */
[----:B------:R-:W-:Y:S01]  /*1da0*/  UIADD3 UR13, UPT, UPT, UR13, 0x1, URZ ;  /* 0x000000010d0d7890 */ /* 0x000fe2000fffe0ff */
[----:B-1----:R-:W-:Y:S01]  /*1db0*/  SHF.L.U32 R0, R12, 0x1f, RZ ;  /* 0x0000001f0c007819 */ /* 0x002fe200000006ff */
[----:B------:R-:W-:Y:S02]  /*1dc0*/  UIADD3 UR14, UP1, UPT, UR28, 0x80, URZ ;  /* 0x000000801c0e7890 */ /* 0x000fe4000ff3e0ff */
[----:B------:R-:W-:Y:S01]  /*1dd0*/  UIADD3 UR32, UPT, UPT, UR21, 0x6400, UR32 ;  /* 0x0000640015207890 */ /* 0x000fe2000fffe020 */
[----:B------:R3:W4:Y:S01]  /*1de0*/  SYNCS.PHASECHK.TRANS64.TRYWAIT P0, [UR5+0x28], R0 ;  /* 0x00002800ff0075a7 */ /* 0x0007220008001105 */
[----:B------:R-:W-:-:S02]  /*1df0*/  UIADD3.X UR5, UPT, UPT, URZ, UR29, URZ, UP0, !UPT ;  /* 0x0000001dff057290 */ /* 0x000fc400087fe4ff */
[----:B------:R-:W-:Y:S02]  /*1e00*/  UISETP.NE.AND UP0, UPT, UR13, UR24, UPT ;  /* 0x000000180d00728c */ /* 0x000fe4000bf05270 */
[----:B------:R-:W-:Y:S02]  /*1e10*/  UIADD3.X UR15, UPT, UPT, URZ, UR29, URZ, UP1, !UPT ;  /* 0x0000001dff0f7290 */ /* 0x000fe40008ffe4ff */
[----:B------:R-:W-:Y:S02]  /*1e20*/  UPRMT UR16, URZ, 0x5410, UR27 ;  /* 0x00005410ff107896 */ /* 0x000fe4000800001b */
[----:B------:R-:W-:Y:S02]  /*1e30*/  UIADD3 UR8, UPT, UPT, UR21, 0x10400, UR8 ;  /* 0x0001040015087890 */ /* 0x000fe4000fffe008 */
[----:B------:R-:W-:Y:S01]  /*1e40*/  UPRMT UR6, URZ, 0x5410, UR26 ;  /* 0x00005410ff067896 */ /* 0x000fe2000800001a */
[----:B------:R-:W-:Y:S01]  /*1e50*/  UMOV UR18, 0x0 ;  /* 0x0000000000127882 */ /* 0x000fe20000000000 */
[----:B------:R-:W-:Y:S01]  /*1e60*/  UMOV UR19, 0x10000000 ;  /* 0x1000000000137882 */ /* 0x000fe20000000000 */
[----:B------:R-:W-:Y:S01]  /*1e70*/  UMOV UR12, UR36 ;  /* 0x00000024000c7c82 */ /* 0x000fe20008000000 */
[----:B------:R-:W-:Y:S01]  /*1e80*/  UMOV UR9, UR33 ;  /* 0x0000002100097c82 */ /* 0x000fe20008000000 */
[----:B------:R-:W-:Y:S01]  /*1e90*/  UMOV UR10, UR34 ;  /* 0x00000022000a7c82 */ /* 0x000fe20008000000 */
[----:B------:R-:W-:Y:S03]  /*1ea0*/  UTMALDG.3D.MULTICAST [UR32], [UR14], UR16, desc[UR18] ;  /* 0x000012200e0073b4 */ /* 0x000fe60008011810 */
[----:B------:R1:W-:Y:S02]  /*1eb0*/  UTMALDG.3D.MULTICAST [UR8], [UR4], UR6, desc[UR18] ;  /* 0x00001208040073b4 */ /* 0x0003e40008011806 */
[----:B-1----:R-:W-:Y:S01]  /*1ec0*/  UMOV UR6, UR24 ;  /* 0x0000001800067c82 */ /* 0x002fe20008000000 */
[----:B------:R-:W-:Y:S01]  /*1ed0*/  UMOV UR4, UR7 ;  /* 0x0000000700047c82 */ /* 0x000fe20008000000 */
[----:B---3--:R-:W-:Y:S05]  /*1ee0*/  BRA.U UP0, `(.L_x_31) ;  /* 0xfffffffd00487547 */ /* 0x008fea000b83ffff */
.L_x_25:
[----:B------:R-:W-:Y:S01]  /*1ef0*/  ULEA UR4, UR7, UR21, 0x3 ;  /* 0x0000001507047291 */ /* 0x000fe2000f8e18ff */
[----:B-1----:R-:W-:Y:S01]  /*1f00*/  SHF.L.U32 R0, R12, 0x1f, RZ ;  /* 0x0000001f0c007819 */ /* 0x002fe200000006ff */
[----:B------:R-:W-:Y:S01]  /*1f10*/  @!P1 SYNCS.ARRIVE.TRANS64.A1T0 RZ, [UR21+0x98], RZ ;  /* 0x000098ffffff99a7 */ /* 0x000fe20008100015 */
[----:B------:R-:W-:-:S06]  /*1f20*/  UISETP.GT.AND UP0, UPT, UR45, UR44, UPT ;  /* 0x0000002c2d00728c */ /* 0x000fcc000bf04270 */
[----:B--2-4-:R1:W2:Y:S03]  /*1f30*/  SYNCS.PHASECHK.TRANS64.TRYWAIT P0, [UR4+0x28], R0 ;  /* 0x00002800ff0075a7 */ /* 0x0142a60008001104 */
[----:B------:R-:W-:Y:S05]  /*1f40*/  BRA.U !UP0, `(.L_x_32) ;  /* 0x0000000108bc7547 */ /* 0x000fea000b800000 */
[----:B------:R-:W-:Y:S01]  /*1f50*/  UIADD3 UR13, UPT, UPT, UR47, UR6, URZ ;  /* 0x000000062f0d7290 */ /* 0x000fe2000fffe0ff */
[----:B------:R-:W-:-:S11]  /*1f60*/  UMOV UR4, UR7 ;  /* 0x0000000700047c82 */ /* 0x000fd60008000000 */
.L_x_38:
[----:B------:R-:W-:Y:S01]  /*1f70*/  ULEA UR17, UR4, UR21, 0x3 ;  /* 0x0000001504117291 */ /* 0x000fe2000f8e18ff */
[----:B--2---:R-:W-:Y:S01]  /*1f80*/  @!P3 MOV R2, 0xa000 ;  /* 0x0000a0000002b802 */ /* 0x004fe20000000f00 */
[----:B--2-4-:R-:W-:Y:S10]  /*1f90*/  @P0 BRA `(.L_x_33) ;  /* 0x00000000000c0947 */ /* 0x014ff40003800000 */
[----:B------:R-:W-:-:S04]  /*1fa0*/  SHF.L.U32 R3, R12, 0x1f, RZ ;  /* 0x0000001f0c037819 */ /* 0x000fc800000006ff */
[----:B------:R-:W2:Y:S02]  /*1fb0*/  SYNCS.PHASECHK.TRANS64.TRYWAIT P0, [UR17+0x28], R3 ;  /* 0x00002803ff0075a7 */ /* 0x000ea40008001111 */
[----:B--2---:R-:W-:Y:S05]  /*1fc0*/  @!P0 BRA `(.L_x_34) ;  /* 0x0000007800b08947 */ /* 0x004fea0003800000 */
.L_x_33:
[----:B------:R2:W-:Y:S01]  /*1fd0*/  @!P3 SYNCS.ARRIVE.TRANS64 RZ, [UR17], R2 ;  /* 0x00000002ffffb9a7 */ /* 0x0005e20008000011 */
[----:B------:R-:W-:-:S04]  /*1fe0*/  ULOP3.LUT UR5, UR25, 0x2, URZ, 0xfc, !UPT ;  /* 0x0000000219057892 */ /* 0x000fc8000f8efcff */
[----:B------:R-:W-:-:S09]  /*1ff0*/  UISETP.NE.AND UP0, UPT, UR5, 0x2, UPT ;  /* 0x000000020500788c */ /* 0x000fd2000bf05270 */
[----:B------:R-:W-:Y:S05]  /*2000*/  BRA.U UP0, `(.L_x_35) ;  /* 0x0000000100047547 */ /* 0x000fea000b800000 */
[----:B------:R-:W-:Y:S05]  /*2010*/  BPT.TRAP 0x1 ;  /* 0x000000040000795c */ /* 0x000fea0000300000 */
.L_x_35:
[----:B------:R-:W-:Y:S04]  /*2020*/  BSSY.RECONVERGENT B0, `(.L_x_36) ;  /* 0x0000003000007945 */ /* 0x000fe80003800200 */
[----:B------:R-:W-:Y:S05]  /*2030*/  @P2 BRA `(.L_x_37) ;  /* 0x0000000000042947 */ /* 0x000fea0003800000 */
[----:B------:R-:W-:Y:S05]  /*2040*/  BPT.TRAP 0x1 ;  /* 0x000000040000795c */ /* 0x000fea0000300000 */
.L_x_37:
[----:B------:R-:W-:Y:S05]  /*2050*/  BSYNC.RECONVERGENT B0 ;  /* 0x0000000000007941 */ /* 0x000fea0003800200 */
.L_x_36:
[----:B------:R-:W-:Y:S02]  /*2060*/  UIADD3 UR5, UPT, UPT, UR4, 0x1, URZ ;  /* 0x0000000104057890 */ /* 0x000fe4000fffe0ff */
[----:B------:R-:W-:Y:S02]  /*2070*/  UIADD3 UR14, UP1, UPT, UR28, 0x80, URZ ;  /* 0x000000801c0e7890 */ /* 0x000fe4000ff3e0ff */
[----:B------:R-:W-:Y:S02]  /*2080*/  UISETP.NE.AND UP0, UPT, UR5, 0x5, UPT ;  /* 0x000000050500788c */ /* 0x000fe4000bf05270 */
[----:B------:R-:W-:Y:S02]  /*2090*/  ULEA UR16, UR4, UR38, 0xd ;  /* 0x0000002604107291 */ /* 0x000fe4000f8e68ff */
[----:B------:R-:W-:Y:S02]  /*20a0*/  USEL UR8, URZ, 0x1, UP0 ;  /* 0x00000001ff087887 */ /* 0x000fe40008000000 */
[----:B------:R-:W-:-:S02]  /*20b0*/  USEL UR7, UR5, URZ, UP0 ;  /* 0x000000ff05077287 */ /* 0x000fc40008000000 */
[----:B------:R-:W-:Y:S02]  /*20c0*/  UIADD3 UR22, UP0, UPT, UR28, 0x180, URZ ;  /* 0x000001801c167890 */ /* 0x000fe4000ff1e0ff */
[----:B------:R-:W-:Y:S01]  /*20d0*/  ULEA UR5, UR7, UR21, 0x3 ;  /* 0x0000001507057291 */ /* 0x000fe2000f8e18ff */
[----:B------:R-:W-:Y:S01]  /*20e0*/  LOP3.LUT R12, R12, UR8, RZ, 0x3c, !PT ;  /* 0x000000080c0c7c12 */ /* 0x000fe2000f8e3cff */
[----:B------:R-:W-:Y:S02]  /*20f0*/  ULEA UR8, UR4, UR37, 0xf ;  /* 0x0000002504087291 */ /* 0x000fe4000f8e78ff */
[----:B------:R-:W-:Y:S01]  /*2100*/  USHF.L.U32 UR18, UR6, 0x7, URZ ;  /* 0x0000000706127899 */ /* 0x000fe200080006ff */
[----:B-1----:R-:W-:Y:S01]  /*2110*/  SHF.L.U32 R0, R12, 0x1f, RZ ;  /* 0x0000001f0c007819 */ /* 0x002fe200000006ff */
[----:B------:R-:W-:Y:S02]  /*2120*/  UPRMT UR4, URZ, 0x5410, UR27 ;  /* 0x00005410ff047896 */ /* 0x000fe4000800001b */
[----:B------:R-:W-:Y:S01]  /*2130*/  UIADD3.X UR15, UPT, UPT, URZ, UR29, URZ, UP1, !UPT ;  /* 0x0000001dff0f7290 */ /* 0x000fe20008ffe4ff */
[----:B------:R3:W4:Y:S01]  /*2140*/  SYNCS.PHASECHK.TRANS64.TRYWAIT P0, [UR5+0x28], R0 ;  /* 0x00002800ff0075a7 */ /* 0x0007220008001105 */
[----:B------:R-:W-:-:S02]  /*2150*/  UPRMT UR5, URZ, 0x5410, UR26 ;  /* 0x00005410ff057896 */ /* 0x000fc4000800001a */
[----:B------:R-:W-:Y:S01]  /*2160*/  UIADD3.X UR23, UPT, UPT, URZ, UR29, URZ, UP0, !UPT ;  /* 0x0000001dff177290 */ /* 0x000fe200087fe4ff */
[----:B------:R-:W-:Y:S01]  /*2170*/  UMOV UR32, 0x0 ;  /* 0x0000000000207882 */ /* 0x000fe20000000000 */
[----:B------:R-:W-:Y:S01]  /*2180*/  UMOV UR33, 0x10000000 ;  /* 0x1000000000217882 */ /* 0x000fe20000000000 */
[----:B------:R-:W-:Y:S01]  /*2190*/  UMOV UR19, UR35 ;  /* 0x0000002300137c82 */ /* 0x000fe20008000000 */
[----:B------:R-:W-:Y:S01]  /*21a0*/  UMOV UR20, UR36 ;  /* 0x0000002400147c82 */ /* 0x000fe20008000000 */
[----:B------:R-:W-:Y:S01]  /*21b0*/  UMOV UR12, UR36 ;  /* 0x00000024000c7c82 */ /* 0x000fe20008000000 */
[----:B------:R-:W-:Y:S01]  /*21c0*/  UMOV UR9, UR17 ;  /* 0x0000001100097c82 */ /* 0x000fe20008000000 */
[----:B------:R-:W-:Y:S01]  /*21d0*/  UMOV UR10, UR18 ;  /* 0x00000012000a7c82 */ /* 0x000fe20008000000 */
[----:B------:R1:W-:Y:S01]  /*21e0*/  UTMALDG.3D.MULTICAST [UR16], [UR14], UR4, desc[UR32] ;  /* 0x000020100e0073b4 */ /* 0x0003e20008011804 */
[----:B------:R-:W-:-:S04]  /*21f0*/  UIADD3 UR6, UPT, UPT, UR6, 0x1, URZ ;  /* 0x0000000106067890 */ /* 0x000fc8000fffe0ff */
[----:B------:R-:W-:Y:S01]  /*2200*/  UISETP.NE.AND UP0, UPT, UR6, UR13, UPT ;  /* 0x0000000d0600728c */ /* 0x000fe2000bf05270 */
[----:B------:R3:W-:Y:S01]  /*2210*/  UTMALDG.3D.MULTICAST [UR8], [UR22], UR5, desc[UR32] ;  /* 0x00002008160073b4 */ /* 0x0007e20008011805 */
[----:B-1----:R-:W-:-:S07]  /*2220*/  UMOV UR4, UR7 ;  /* 0x0000000700047c82 */ /* 0x002fce0008000000 */
[----:B---3--:R-:W-:Y:S05]  /*2230*/  BRA.U UP0, `(.L_x_38) ;  /* 0xfffffffd004c7547 */ /* 0x008fea000b83ffff */
.L_x_32:
[C---:B------:R-:W-:Y:S01]  /*2240*/  LEA R3, R11.reuse, UR21, 0x3 ;  /* 0x000000150b037c11 */ /* 0x040fe2000f8e18ff */
[----:B------:R-:W-:Y:S01]  /*2250*/  NOP ;  /* 0x0000000000007918 */ /* 0x000fe20000000000 */
[----:B-1----:R-:W-:Y:S02]  /*2260*/  SHF.L.U32 R0, R10, 0x1f, RZ ;  /* 0x0000001f0a007819 */ /* 0x002fe400000006ff */
[----:B------:R-:W-:Y:S02]  /*2270*/  LEA R5, R11, UR21, 0x4 ;  /* 0x000000150b057c11 */ /* 0x000fe4000f8e20ff */
[----:B--2-4-:R-:W1:Y:S02]  /*2280*/  SYNCS.PHASECHK.TRANS64.TRYWAIT P0, [R3+URZ+0xa0], R0 ;  /* 0x0000a000030075a7 */ /* 0x014e6400080011ff */
[----:B-1----:R-:W-:Y:S05]  /*2290*/  @!P0 BRA `(.L_x_39) ;  /* 0x0000007800148947 */ /* 0x002fea0003800000 */
.L_x_136:
[----:B------:R-:W2:Y:S01]  /*22a0*/  LDS.128 R4, [R5+0x130] ;  /* 0x0001300005047984 */ /* 0x000ea20000000c00 */
[----:B------:R-:W-:Y:S01]  /*22b0*/  UISETP.GE.AND UP0, UPT, UR42, 0x1, UPT ;  /* 0x000000012a00788c */ /* 0x000fe2000bf06270 */
[----:B------:R-:W-:Y:S01]  /*22c0*/  @!PT LDS RZ, [RZ] ;  /* 0x00000000fffff984 */ /* 0x000fe20000000800 */
[----:B------:R-:W-:Y:S01]  /*22d0*/  @!PT LDS RZ, [RZ] ;  /* 0x00000000fffff984 */ /* 0x000fe20000000800 */
[----:B------:R-:W-:Y:S01]  /*22e0*/  @!PT LDS RZ, [RZ] ;  /* 0x00000000fffff984 */ /* 0x000fe20000000800 */
[----:B------:R-:W-:Y:S01]  /*22f0*/  @!PT LDS RZ, [RZ] ;  /* 0x00000000fffff984 */ /* 0x000fe20000000800 */
[----:B------:R3:W-:Y:S06]  /*2300*/  MEMBAR.ALL.CTA ;  /* 0x0000000000007992 */ /* 0x0007ec0000008000 */
[----:B---3--:R-:W3:Y:S01]  /*2310*/  FENCE.VIEW.ASYNC.S ;  /* 0x00000000000073c6 */ /* 0x008ee20000000000 */
[----:B--2---:R-:W-:-:S13]  /*2320*/  LOP3.LUT P0, RZ, R6, 0x1, RZ, 0xc0, !PT ;  /* 0x0000000106ff7812 */ /* 0x004fda000780c0ff */
[----:B---3--:R-:W-:Y:S01]  /*2330*/  VOTEU.ANY UP1, P0 ;  /* 0x0000000000ff7886 */ /* 0x008fe20000020100 */
[----:B------:R-:W-:-:S13]  /*2340*/  PLOP3.LUT P0, PT, PT, PT, UP1, 0x80, 0x8 ;  /* 0x000000000008781c */ /* 0x000fda0003f0f018 */
[----:B-1----:R-:W-:Y:S02]  /*2350*/  @P0 LOP3.LUT R0, R5, 0xffff, RZ, 0xc0, !PT ;  /* 0x0000ffff05000812 */ /* 0x002fe400078ec0ff */
[----:B------:R-:W-:Y:S02]  /*2360*/  @P0 MOV R2, R4 ;  /* 0x0000000400020202 */ /* 0x000fe40000000f00 */
[----:B------:R-:W-:Y:S01]  /*2370*/  @P0 R2UR UR5, R0 ;  /* 0x00000000000502ca */ /* 0x000fe200000e0000 */
[----:B------:R-:W-:Y:S01]  /*2380*/  VIADD R0, R3, 0xb0 ;  /* 0x000000b003007836 */ /* 0x000fe20000000000 */
[----:B------:R-:W-:Y:S02]  /*2390*/  @P0 SHF.R.U32.HI R4, RZ, 0x10, R5 ;  /* 0x00000010ff040819 */ /* 0x000fe40000011605 */
[----:B------:R-:W-:Y:S02]  /*23a0*/  @P0 R2UR UR6, R2 ;  /* 0x00000000020602ca */ /* 0x000fe400000e0000 */
[----:B------:R-:W-:-:S02]  /*23b0*/  PRMT R0, RZ, 0x654, R0 ;  /* 0x00000654ff007816 */ /* 0x000fc40000000000 */
[----:B------:R-:W-:Y:S02]  /*23c0*/  @P0 R2UR UR4, R4 ;  /* 0x00000000040402ca */ /* 0x000fe400000e0000 */
[----:B------:R1:W-:Y:S03]  /*23d0*/  SYNCS.ARRIVE.TRANS64.RED.A1T0 RZ, [R0+URZ], RZ ;  /* 0x000000ff00ff79a7 */ /* 0x0003e600081004ff */
[----:B------:R-:W-:-:S04]  /*23e0*/  @UP1 UMOV UR39, UR5 ;  /* 0x0000000500271c82 */ /* 0x000fc80008000000 */
[----:B------:R-:W-:-:S04]  /*23f0*/  @UP1 UMOV UR40, UR6 ;  /* 0x0000000600281c82 */ /* 0x000fc80008000000 */
[----:B------:R-:W-:Y:S01]  /*2400*/  @UP1 UMOV UR36, UR4 ;  /* 0x0000000400241c82 */ /* 0x000fe20008000000 */
[----:B------:R-:W-:Y:S05]  /*2410*/  BRA.U !UP0, `(.L_x_40) ;  /* 0x0000000108d47547 */ /* 0x000fea000b800000 */
[----:B------:R-:W2:Y:S01]  /*2420*/  LDCU.128 UR12, c[0x0][0xb10] ;  /* 0x00016200ff0c77ac */ /* 0x000ea20008000c00 */
[----:B------:R-:W3:Y:S01]  /*2430*/  LDCU UR22, c[0x0][0xb20] ;  /* 0x00016400ff1677ac */ /* 0x000ee20008000800 */
[----:B------:R-:W4:Y:S01]  /*2440*/  LDCU UR20, c[0x0][0xb0c] ;  /* 0x00016180ff1477ac */ /* 0x000f220008000800 */
[----:B------:R-:W1:Y:S01]  /*2450*/  LDCU.64 UR8, c[0x0][0xb28] ;  /* 0x00016500ff0877ac */ /* 0x000e620008000a00 */
[----:B------:R-:W-:Y:S02]  /*2460*/  UISETP.NE.AND UP3, UPT, UR42, 0x1, UPT ;  /* 0x000000012a00788c */ /* 0x000fe4000bf65270 */
[----:B--2---:R-:W-:Y:S02]  /*2470*/  UIMAD.WIDE.U32 UR10, UR41, UR15, URZ ;  /* 0x0000000f290a72a5 */ /* 0x004fe4000f8e00ff */
[----:B------:R-:W-:Y:S02]  /*2480*/  UIMAD.WIDE.U32 UR4, UR43, UR12, URZ ;  /* 0x0000000c2b0472a5 */ /* 0x000fe4000f8e00ff */
[----:B------:R-:W-:-:S02]  /*2490*/  UISETP.NE.AND UP0, UPT, UR14, 0x1, UPT ;  /* 0x000000010e00788c */ /* 0x000fc4000bf05270 */
[----:B------:R-:W-:Y:S01]  /*24a0*/  UIMAD.WIDE.U32 UR18, UR39, UR15, URZ ;  /* 0x0000000f271272a5 */ /* 0x000fe2000f8e00ff */
[----:B------:R-:W-:Y:S02]  /*24b0*/  UMOV UR10, UR11 ;  /* 0x0000000b000a7c82 */ /* 0x000fe40008000000 */
[----:B------:R-:W-:Y:S01]  /*24c0*/  UMOV UR4, UR5 ;  /* 0x0000000500047c82 */ /* 0x000fe20008000000 */
[----:B---3--:R-:W-:Y:S02]  /*24d0*/  USHF.R.U32.HI UR10, URZ, UR22, UR10 ;  /* 0x00000016ff0a7299 */ /* 0x008fe4000801160a */
[----:B----4-:R-:W-:Y:S02]  /*24e0*/  UISETP.NE.AND UP2, UPT, UR20, 0x1, UPT ;  /* 0x000000011400788c */ /* 0x010fe4000bf45270 */
[----:B------:R-:W-:Y:S02]  /*24f0*/  USHF.R.U32.HI UR4, URZ, UR13, UR4 ;  /* 0x0000000dff047299 */ /* 0x000fe40008011604 */
[----:B------:R-:W-:-:S02]  /*2500*/  USEL UR5, UR41, UR10, !UP0 ;  /* 0x0000000a29057287 */ /* 0x000fc4000c000000 */
[----:B------:R-:W-:Y:S02]  /*2510*/  USEL UR6, UR43, UR4, !UP2 ;  /* 0x000000042b067287 */ /* 0x000fe4000d000000 */
[----:B-1----:R-:W-:Y:S01]  /*2520*/  UIMAD.WIDE.U32 UR10, UR5, UR8, URZ ;  /* 0x00000008050a72a5 */ /* 0x002fe2000f8e00ff */
[----:B------:R-:W-:Y:S01]  /*2530*/  UMOV UR4, UR19 ;  /* 0x0000001300047c82 */ /* 0x000fe20008000000 */
[----:B------:R-:W-:Y:S02]  /*2540*/  UIMAD.WIDE.U32 UR16, UR40, UR12, URZ ;  /* 0x0000000c281072a5 */ /* 0x000fe4000f8e00ff */
[----:B------:R-:W-:-:S03]  /*2550*/  UIMAD.WIDE.U32 UR18, UR6, UR8, URZ ;  /* 0x00000008061272a5 */ /* 0x000fc6000f8e00ff */
[----:B------:R-:W-:Y:S01]  /*2560*/  UMOV UR10, UR11 ;  /* 0x0000000b000a7c82 */ /* 0x000fe20008000000 */
[----:B------:R-:W-:Y:S02]  /*2570*/  USHF.R.U32.HI UR4, URZ, UR22, UR4 ;  /* 0x00000016ff047299 */ /* 0x000fe40008011604 */
[----:B------:R-:W-:Y:S01]  /*2580*/  @UP3 USHF.R.U32.HI UR5, URZ, UR9, UR10 ;  /* 0x00000009ff053299 */ /* 0x000fe2000801160a */
[----:B------:R-:W-:Y:S01]  /*2590*/  UMOV UR16, UR17 ;  /* 0x0000001100107c82 */ /* 0x000fe20008000000 */
[----:B------:R-:W-:Y:S01]  /*25a0*/  UMOV UR18, UR19 ;  /* 0x0000001300127c82 */ /* 0x000fe20008000000 */
[----:B------:R-:W-:Y:S02]  /*25b0*/  USHF.R.U32.HI UR13, URZ, UR13, UR16 ;  /* 0x0000000dff0d7299 */ /* 0x000fe40008011610 */
[----:B------:R-:W-:Y:S02]  /*25c0*/  USEL UR4, UR39, UR4, !UP0 ;  /* 0x0000000427047287 */ /* 0x000fe4000c000000 */
[----:B------:R-:W-:-:S02]  /*25d0*/  @UP3 USHF.R.U32.HI UR6, URZ, UR9, UR18 ;  /* 0x00000009ff063299 */ /* 0x000fc40008011612 */
[----:B------:R-:W-:Y:S02]  /*25e0*/  UIMAD UR10, UR42, UR5, URZ ;  /* 0x000000052a0a72a4 */ /* 0x000fe4000f8e02ff */
[----:B------:R-:W-:Y:S02]  /*25f0*/  USEL UR5, UR40, UR13, !UP2 ;  /* 0x0000000d28057287 */ /* 0x000fe4000d000000 */
[----:B------:R-:W-:Y:S02]  /*2600*/  UIMAD UR12, UR42, UR6, URZ ;  /* 0x000000062a0c72a4 */ /* 0x000fe4000f8e02ff */
[----:B------:R-:W-:Y:S02]  /*2610*/  UISETP.GE.AND UP0, UPT, UR4, UR10, UPT ;  /* 0x0000000a0400728c */ /* 0x000fe4000bf06270 */
[----:B------:R-:W-:Y:S02]  /*2620*/  UIMAD.WIDE.U32 UR10, UR4, UR8, URZ ;  /* 0x00000008040a72a5 */ /* 0x000fe4000f8e00ff */
[----:B------:R-:W-:-:S02]  /*2630*/  UISETP.GE.OR UP0, UPT, UR5, UR12, UP0 ;  /* 0x0000000c0500728c */ /* 0x000fc40008706670 */
        /* <DEDUP_REMOVED lines=19> */
.L_x_40:
[----:B------:R-:W2:Y:S02]  /*2770*/  LDCU UR4, c[0x0][0xb30] ;  /* 0x00016600ff0477ac */ /* 0x000ea40008000800 */
[----:B--2---:R-:W-:-:S09]  /*2780*/  UISETP.NE.AND UP0, UPT, UR4, 0x1, UPT ;  /* 0x000000010400788c */ /* 0x004fd2000bf05270 */
[----:B------:R-:W-:Y:S05]  /*2790*/  BRA.U UP0, `(.L_x_41) ;  /* 0x0000000100447547 */ /* 0x000fea000b800000 */
        /* <DEDUP_REMOVED lines=17> */
.L_x_41:
[----:B------:R-:W-:Y:S01]  /*28b0*/  VIADD R11, R11, 0x1 ;  /* 0x000000010b0b7836 */ /* 0x000fe20000000000 */
[----:B------:R-:W-:Y:S01]  /*28c0*/  R2UR UR4, R87 ;  /* 0x00000000570472ca */ /* 0x000fe200000e0000 */
[----:B------:R-:W-:Y:S01]  /*28d0*/  UIADD3 UR16, UPT, UPT, UR40, UR59, URZ ;  /* 0x0000003b28107290 */ /* 0x000fe2000fffe0ff */
[----:B------:R-:W-:Y:S02]  /*28e0*/  PLOP3.LUT P1, PT, PT, PT, PT, 0x80, 0x8 ;  /* 0x000000000008781c */ /* 0x000fe40003f2f070 */
[----:B------:R-:W-:-:S04]  /*28f0*/  ISETP.NE.AND P0, PT, R11, 0x2, PT ;  /* 0x000000020b00780c */ /* 0x000fc80003f05270 */
[----:B------:R-:W-:Y:S02]  /*2900*/  SEL R3, RZ, 0x1, P0 ;  /* 0x00000001ff037807 */ /* 0x000fe40000000000 */
[----:B------:R-:W-:Y:S02]  /*2910*/  SEL R11, R11, RZ, P0 ;  /* 0x000000ff0b0b7207 */ /* 0x000fe40000000000 */
[----:B------:R-:W-:Y:S01]  /*2920*/  LOP3.LUT R10, R10, R3, RZ, 0x3c, !PT ;  /* 0x000000030a0a7212 */ /* 0x000fe200078e3cff */
[----:B------:R-:W-:Y:S01]  /*2930*/  UIADD3 UR20, UPT, UPT, UR39, UR4, URZ ;  /* 0x0000000427147290 */ /* 0x000fe2000fffe0ff */
[----:B------:R-:W-:Y:S11]  /*2940*/  BRA.U UP1, `(.L_x_42) ;  /* 0xfffffff101507547 */ /* 0x000ff6000b83ffff */
[----:B------:R-:W-:Y:S01]  /*2950*/  UIADD3 UR21, UPT, UPT, UR21, 0x28, URZ ;  /* 0x0000002815157890 */ /* 0x000fe2000fffe0ff */
[----:B------:R-:W-:-:S03]  /*2960*/  SHF.L.U32 R3, R12, 0x1f, RZ ;  /* 0x0000001f0c037819 */ /* 0x000fc600000006ff */
[----:B------:R-:W-:-:S09]  /*2970*/  ULEA UR4, UR7, UR21, 0x3 ;  /* 0x0000001507047291 */ /* 0x000fd2000f8e18ff */
[----:B------:R-:W2:Y:S02]  /*2980*/  SYNCS.PHASECHK.TRANS64.TRYWAIT P0, [UR4], R3 ;  /* 0x00000003ff0075a7 */ /* 0x000ea40008001104 */
[----:B--2---:R-:W-:Y:S05]  /*2990*/  @!P0 BRA `(.L_x_43) ;  /* 0x0000007000688947 */ /* 0x004fea0003800000 */
.L_x_138:
[----:B------:R-:W-:-:S04]  /*29a0*/  UIADD3 UR4, UPT, UPT, UR7, 0x1, URZ ;  /* 0x0000000107047890 */ /* 0x000fc8000fffe0ff */
[----:B------:R-:W-:-:S04]  /*29b0*/  UISETP.NE.AND UP0, UPT, UR4, 0x5, UPT ;  /* 0x000000050400788c */ /* 0x000fc8000bf05270 */
[----:B------:R-:W-:Y:S02]  /*29c0*/  USEL UR6, URZ, 0x1, UP0 ;  /* 0x00000001ff067887 */ /* 0x000fe40008000000 */
[----:B------:R-:W-:-:S04]  /*29d0*/  USEL UR4, UR4, URZ, UP0 ;  /* 0x000000ff04047287 */ /* 0x000fc80008000000 */
[----:B------:R-:W-:Y:S01]  /*29e0*/  ULEA UR5, UR4, UR21, 0x3 ;  /* 0x0000001504057291 */ /* 0x000fe2000f8e18ff */
[----:B------:R-:W-:-:S04]  /*29f0*/  LOP3.LUT R2, R12, UR6, RZ, 0x3c, !PT ;  /* 0x000000060c027c12 */ /* 0x000fc8000f8e3cff */
[----:B-1----:R-:W-:-:S04]  /*2a00*/  SHF.L.U32 R3, R2, 0x1f, RZ ;  /* 0x0000001f02037819 */ /* 0x002fc800000006ff */
[----:B------:R-:W1:Y:S02]  /*2a10*/  SYNCS.PHASECHK.TRANS64.TRYWAIT P0, [UR5], R3 ;  /* 0x00000003ff0075a7 */ /* 0x000e640008001105 */
[----:B-1----:R-:W-:Y:S05]  /*2a20*/  @!P0 BRA `(.L_x_44) ;  /* 0x00000070005c8947 */ /* 0x002fea0003800000 */
.L_x_140:
        /* <DEDUP_REMOVED lines=9> */
.L_x_142:
        /* <DEDUP_REMOVED lines=9> */
.L_x_144:
[----:B------:R-:W-:-:S04]  /*2b50*/  UIADD3 UR4, UPT, UPT, UR4, 0x1, URZ ;  /* 0x0000000104047890 */ /* 0x000fc8000fffe0ff */
[----:B------:R-:W-:-:S04]  /*2b60*/  UISETP.NE.AND UP0, UPT, UR4, 0x5, UPT ;  /* 0x000000050400788c */ /* 0x000fc8000bf05270 */
[----:B------:R-:W-:Y:S02]  /*2b70*/  USEL UR5, URZ, 0x1, UP0 ;  /* 0x00000001ff057887 */ /* 0x000fe40008000000 */
[----:B------:R-:W-:-:S04]  /*2b80*/  USEL UR4, UR4, URZ, UP0 ;  /* 0x000000ff04047287 */ /* 0x000fc80008000000 */
[----:B------:R-:W-:Y:S01]  /*2b90*/  ULEA UR4, UR4, UR21, 0x3 ;  /* 0x0000001504047291 */ /* 0x000fe2000f8e18ff */
[----:B-1----:R-:W-:-:S04]  /*2ba0*/  LOP3.LUT R3, R2, UR5, RZ, 0x3c, !PT ;  /* 0x0000000502037c12 */ /* 0x002fc8000f8e3cff */
[----:B------:R-:W-:Y:S01]  /*2bb0*/  SHF.L.U32 R3, R3, 0x1f, RZ ;  /* 0x0000001f03037819 */ /* 0x000fe200000006ff */
[----:B------:R-:W-:-:S07]  /*2bc0*/  IMAD.U32 R0, RZ, RZ, UR4 ;  /* 0x00000004ff007e24 */ /* 0x000fce000f8e00ff */
.L_x_47:
[----:B-1----:R1:W2:Y:S02]  /*2bd0*/  SYNCS.PHASECHK.TRANS64.TRYWAIT P0, [R0+URZ], R3 ;  /* 0x00000003000075a7 */ /* 0x0022a400080011ff */
[----:B--2---:R-:W-:Y:S05]  /*2be0*/  @!P0 NANOSLEEP.SYNCS 0x989680 ;  /* 0x009896800000895d */ /* 0x004fea0003900000 */
[----:B------:R-:W2:Y:S02]  /*2bf0*/  @!P0 SYNCS.PHASECHK.TRANS64 P0, [R0+URZ], R3 ;  /* 0x00000003000085a7 */ /* 0x000ea400080010ff */
[----:B--2---:R-:W-:Y:S05]  /*2c00*/  @P0 EXIT ;  /* 0x000000000000094d */ /* 0x004fea0003800000 */
[----:B------:R-:W-:Y:S05]  /*2c10*/  BRA `(.L_x_47) ;  /* 0xfffffffc00ec7947 */ /* 0x000fea000383ffff */
.L_x_22:
[----:B------:R-:W2:Y:S02]  /*2c20*/  S2UR UR4, SR_CgaCtaId ;  /* 0x00000000000479c3 */ /* 0x000ea40000008800 */
[----:B--2---:R-:W-:-:S04]  /*2c30*/  UISETP.NE.AND UP0, UPT, UR4, URZ, UPT ;  /* 0x000000ff0400728c */ /* 0x004fc8000bf05270 */
[----:B------:R-:W-:-:S09]  /*2c40*/  UISETP.NE.OR UP0, UPT, UR17, 0x1, UP0 ;  /* 0x000000011100788c */ /* 0x000fd20008705670 */
[----:B------:R-:W-:Y:S05]  /*2c50*/  BRA.U UP0, `(.L_x_48) ;  /* 0x00000005004c7547 */ /* 0x000fea000b800000 */
[----:B------:R-:W2:Y:S01]  /*2c60*/  S2UR UR5, SR_CgaCtaId ;  /* 0x00000000000579c3 */ /* 0x000ea20000008800 */
[----:B------:R-:W-:Y:S01]  /*2c70*/  UMOV UR4, 0x400 ;  /* 0x0000040000047882 */ /* 0x000fe20000000000 */
[----:B------:R-:W-:Y:S01]  /*2c80*/  ISETP.GE.U32.AND P2, PT, R0, 0x8, PT ;  /* 0x000000080000780c */ /* 0x000fe20003f46070 */
[----:B------:R-:W-:Y:S01]  /*2c90*/  IMAD.MOV.U32 R12, RZ, RZ, 0x1 ;  /* 0x00000001ff0c7424 */ /* 0x000fe200078e00ff */
[----:B------:R-:W-:Y:S02]  /*2ca0*/  CS2R R10, SRZ ;  /* 0x00000000000a7805 */ /* 0x000fe4000001ff00 */
[----:B------:R-:W-:Y:S01]  /*2cb0*/  CS2R R8, SRZ ;  /* 0x0000000000087805 */ /* 0x000fe2000001ff00 */
[----:B--2---:R-:W-:-:S03]  /*2cc0*/  ULEA UR6, UR5, UR4, 0x18 ;  /* 0x0000000405067291 */ /* 0x004fc6000f8ec0ff */
[----:B------:R-:W-:-:S09]  /*2cd0*/  UMOV UR5, URZ ;  /* 0x000000ff00057c82 */ /* 0x000fd20008000000 */
.L_x_52:
[----:B------:R-:W-:Y:S02]  /*2ce0*/  LEA R2, R8, UR6, 0x3 ;  /* 0x0000000608027c11 */ /* 0x000fe4000f8e18ff */
[----:B------:R-:W-:-:S03]  /*2cf0*/  SHF.L.U32 R5, R9, 0x1f, RZ ;  /* 0x0000001f09057819 */ /* 0x000fc600000006ff */
[----:B------:R-:W-:Y:S01]  /*2d00*/  VIADD R4, R2, 0x110 ;  /* 0x0000011002047836 */ /* 0x000fe20000000000 */
[----:B------:R-:W2:Y:S02]  /*2d10*/  SYNCS.PHASECHK.TRANS64.TRYWAIT P0, [R2+URZ+0x100], R5 ;  /* 0x00010005020075a7 */ /* 0x000ea400080011ff */
[----:B--2---:R-:W-:Y:S05]  /*2d20*/  @!P0 BRA `(.L_x_49) ;  /* 0x0000006c00e48947 */ /* 0x004fea0003800000 */
.L_x_145:
[----:B------:R-:W-:Y:S01]  /*2d30*/  ULEA UR4, UR5, UR6, 0x3 ;  /* 0x0000000605047291 */ /* 0x000fe2000f8e18ff */
[----:B------:R-:W-:Y:S02]  /*2d40*/  PRMT R4, RZ, 0x654, R4 ;  /* 0x00000654ff047816 */ /* 0x000fe40000000004 */
[----:B--2---:R-:W-:Y:S01]  /*2d50*/  SHF.L.U32 R5, R12, 0x1f, RZ ;  /* 0x0000001f0c057819 */ /* 0x004fe200000006ff */
[----:B------:R-:W-:Y:S01]  /*2d60*/  UIADD3 UR7, UPT, UPT, UR4, 0xa0, URZ ;  /* 0x000000a004077890 */ /* 0x000fe2000fffe0ff */
[----:B------:R2:W-:Y:S05]  /*2d70*/  SYNCS.ARRIVE.TRANS64.RED.A1T0 RZ, [R4+URZ], RZ ;  /* 0x000000ff04ff79a7 */ /* 0x0005ea00081004ff */
[----:B------:R-:W-:Y:S01]  /*2d80*/  IMAD.U32 R7, RZ, RZ, UR7 ;  /* 0x00000007ff077e24 */ /* 0x000fe2000f8e00ff */
[----:B------:R-:W3:Y:S04]  /*2d90*/  SYNCS.PHASECHK.TRANS64.TRYWAIT P0, [UR4+0xb0], R5 ;  /* 0x0000b005ff0075a7 */ /* 0x000ee80008001104 */
[----:B------:R-:W-:Y:S01]  /*2da0*/  PRMT R6, R0, 0x654, R7 ;  /* 0x0000065400067816 */ /* 0x000fe20000000007 */
[----:B--2---:R-:W-:Y:S01]  /*2db0*/  @!P2 IMAD.MOV.U32 R4, RZ, RZ, 0x10 ;  /* 0x00000010ff04a424 */ /* 0x004fe200078e00ff */
[----:B---3--:R-:W-:Y:S06]  /*2dc0*/  @!P0 BRA `(.L_x_50) ;  /* 0x0000006c00d08947 */ /* 0x008fec0003800000 */
.L_x_147:
[----:B------:R-:W-:Y:S01]  /*2dd0*/  ULEA UR8, UR5, UR6, 0x4 ;  /* 0x0000000605087291 */ /* 0x000fe2000f8e20ff */
[----:B------:R-:W-:Y:S01]  /*2de0*/  SEL R3, R6, R3, !P2 ;  /* 0x0000000306037207 */ /* 0x000fe20005000000 */
[----:B------:R-:W-:Y:S01]  /*2df0*/  UIADD3 UR9, UPT, UPT, UR4, 0xa0, URZ ;  /* 0x000000a004097890 */ /* 0x000fe2000fffe0ff */
[----:B--2---:R-:W-:Y:S01]  /*2e00*/  LEA R2, R11, UR6, 0x3 ;  /* 0x000000060b027c11 */ /* 0x004fe2000f8e18ff */
[----:B------:R-:W-:Y:S01]  /*2e10*/  UIADD3 UR8, UPT, UPT, UR8, 0x130, URZ ;  /* 0x0000013008087890 */ /* 0x000fe2000fffe0ff */
[----:B------:R-:W-:Y:S01]  /*2e20*/  SHF.L.U32 R5, R10, 0x1f, RZ ;  /* 0x0000001f0a057819 */ /* 0x000fe200000006ff */
[----:B------:R2:W-:Y:S01]  /*2e30*/  @!P2 SYNCS.ARRIVE.TRANS64.RED RZ, [R3+URZ], R4 ;  /* 0x0000000403ffa9a7 */ /* 0x0005e200080004ff */
[----:B------:R-:W-:Y:S01]  /*2e40*/  UIADD3 UR4, UPT, UPT, UR5, 0x1, URZ ;  /* 0x0000000105047890 */ /* 0x000fe2000fffe0ff */
[----:B------:R-:W-:-:S03]  /*2e50*/  VIADD R8, R8, 0x1 ;  /* 0x0000000108087836 */ /* 0x000fc60000000000 */
[----:B------:R-:W-:Y:S02]  /*2e60*/  UISETP.NE.AND UP0, UPT, UR4, 0x2, UPT ;  /* 0x000000020400788c */ /* 0x000fe4000bf05270 */
[----:B------:R-:W-:Y:S06]  /*2e70*/  UGETNEXTWORKID.BROADCAST [UR8], [UR9] ;  /* 0x00000000080073ca */ /* 0x000fec0008000100 */
[----:B------:R-:W-:Y:S01]  /*2e80*/  USEL UR7, URZ, 0x1, UP0 ;  /* 0x00000001ff077887 */ /* 0x000fe20008000000 */
[----:B------:R-:W-:Y:S01]  /*2e90*/  ISETP.NE.AND P0, PT, R8, 0x2, PT ;  /* 0x000000020800780c */ /* 0x000fe20003f05270 */
[----:B------:R-:W-:Y:S01]  /*2ea0*/  USEL UR5, UR4, URZ, UP0 ;  /* 0x000000ff04057287 */ /* 0x000fe20008000000 */
[----:B------:R-:W3:Y:S03]  /*2eb0*/  SYNCS.PHASECHK.TRANS64.TRYWAIT P1, [R2+URZ+0xa0], R5 ;  /* 0x0000a005020075a7 */ /* 0x000ee600080211ff */
[----:B------:R-:W-:Y:S01]  /*2ec0*/  LOP3.LUT R12, R12, UR7, RZ, 0x3c, !PT ;  /* 0x000000070c0c7c12 */ /* 0x000fe2000f8e3cff */
[----:B--23--:R-:W-:Y:S07]  /*2ed0*/  @!P1 BRA `(.L_x_51) ;  /* 0x0000006c00a49947 */ /* 0x00cfee0003800000 */
.L_x_148:
[C---:B------:R-:W-:Y:S01]  /*2ee0*/  LEA R4, R11.reuse, UR6, 0x4 ;  /* 0x000000060b047c11 */ /* 0x040fe2000f8e20ff */
[----:B--2---:R-:W-:Y:S01]  /*2ef0*/  VIADD R2, R2, 0xb0 ;  /* 0x000000b002027836 */ /* 0x004fe20000000000 */
[----:B------:R-:W-:Y:S01]  /*2f00*/  SEL R8, R8, RZ, P0 ;  /* 0x000000ff08087207 */ /* 0x000fe20000000000 */
[----:B------:R-:W-:-:S03]  /*2f10*/  VIADD R11, R11, 0x1 ;  /* 0x000000010b0b7836 */ /* 0x000fc60000000000 */
[----:B------:R-:W2:Y:S01]  /*2f20*/  LDS.128 R4, [R4+0x130] ;  /* 0x0001300004047984 */ /* 0x000ea20000000c00 */
[----:B------:R-:W-:Y:S02]  /*2f30*/  PRMT R2, RZ, 0x654, R2 ;  /* 0x00000654ff027816 */ /* 0x000fe40000000002 */
[C---:B------:R-:W-:Y:S01]  /*2f40*/  ISETP.NE.AND P1, PT, R11.reuse, 0x2, PT ;  /* 0x000000020b00780c */ /* 0x040fe20003f25270 */
[----:B------:R-:W-:Y:S01]  /*2f50*/  @!PT LDS RZ, [RZ] ;  /* 0x00000000fffff984 */ /* 0x000fe20000000800 */
[----:B------:R-:W-:Y:S01]  /*2f60*/  @!PT LDS RZ, [RZ] ;  /* 0x00000000fffff984 */ /* 0x000fe20000000800 */
[----:B------:R-:W-:Y:S01]  /*2f70*/  @!PT LDS RZ, [RZ] ;  /* 0x00000000fffff984 */ /* 0x000fe20000000800 */
[----:B------:R-:W-:Y:S01]  /*2f80*/  @!PT LDS RZ, [RZ] ;  /* 0x00000000fffff984 */ /* 0x000fe20000000800 */
[----:B------:R3:W-:Y:S06]  /*2f90*/  MEMBAR.ALL.CTA ;  /* 0x0000000000007992 */ /* 0x0007ec0000008000 */
[----:B---3--:R-:W3:Y:S01]  /*2fa0*/  FENCE.VIEW.ASYNC.S ;  /* 0x00000000000073c6 */ /* 0x008ee20000000000 */
[----:B------:R-:W-:Y:S01]  /*2fb0*/  SEL R11, R11, RZ, P1 ;  /* 0x000000ff0b0b7207 */ /* 0x000fe20000800000 */
[----:B---3--:R3:W-:Y:S01]  /*2fc0*/  SYNCS.ARRIVE.TRANS64.RED.A1T0 RZ, [R2+URZ], RZ ;  /* 0x000000ff02ff79a7 */ /* 0x0087e200081004ff */
[----:B--2---:R-:W-:-:S02]  /*2fd0*/  LOP3.LUT P3, RZ, R6, 0x1, RZ, 0xc0, !PT ;  /* 0x0000000106ff7812 */ /* 0x004fc4000786c0ff */
[----:B------:R-:W-:-:S04]  /*2fe0*/  SEL R5, RZ, 0x1, P1 ;  /* 0x00000001ff057807 */ /* 0x000fc80000800000 */
[----:B------:R-:W-:Y:S02]  /*2ff0*/  LOP3.LUT R10, R10, R5, RZ, 0x3c, !PT ;  /* 0x000000050a0a7212 */ /* 0x000fe400078e3cff */
[----:B---3--:R-:W-:-:S04]  /*3000*/  SEL R2, RZ, 0x1, P0 ;  /* 0x00000001ff027807 */ /* 0x008fc80000000000 */
[----:B------:R-:W-:Y:S01]  /*3010*/  LOP3.LUT R9, R9, R2, RZ, 0x3c, !PT ;  /* 0x0000000209097212 */ /* 0x000fe200078e3cff */
[----:B------:R-:W-:Y:S06]  /*3020*/  @P3 BRA `(.L_x_52) ;  /* 0xfffffffc002c3947 */ /* 0x000fec000383ffff */
[----:B------:R-:W-:Y:S01]  /*3030*/  ULEA UR4, UR5, UR6, 0x3 ;  /* 0x0000000605047291 */ /* 0x000fe2000f8e18ff */
[----:B------:R-:W-:-:S08]  /*3040*/  SHF.L.U32 R3, R12, 0x1f, RZ ;  /* 0x0000001f0c037819 */ /* 0x000fd000000006ff */
[----:B------:R-:W2:Y:S02]  /*3050*/  SYNCS.PHASECHK.TRANS64 P0, [UR4+0xb0], R3 ;  /* 0x0000b003ff0075a7 */ /* 0x000ea40008001004 */
[----:B--2---:R-:W-:Y:S05]  /*3060*/  @P0 BRA `(.L_x_53) ;  /* 0x0000000000080947 */ /* 0x004fea0003800000 */
[----:B------:R-:W2:Y:S02]  /*3070*/  SYNCS.PHASECHK.TRANS64.TRYWAIT P0, [UR4+0xb0], R3 ;  /* 0x0000b003ff0075a7 */ /* 0x000ea40008001104 */
[----:B--2---:R-:W-:Y:S05]  /*3080*/  @!P0 BRA `(.L_x_54) ;  /* 0x0000006c004c8947 */ /* 0x004fea0003800000 */
.L_x_53:
[----:B------:R-:W-:-:S04]  /*3090*/  UIADD3 UR7, UPT, UPT, UR5, 0x1, URZ ;  /* 0x0000000105077890 */ /* 0x000fc8000fffe0ff */
[----:B------:R-:W-:-:S04]  /*30a0*/  UISETP.NE.AND UP0, UPT, UR7, 0x2, UPT ;  /* 0x000000020700788c */ /* 0x000fc8000bf05270 */
[----:B------:R-:W-:Y:S02]  /*30b0*/  USEL UR8, URZ, 0x1, UP0 ;  /* 0x00000001ff087887 */ /* 0x000fe40008000000 */
[----:B------:R-:W-:-:S04]  /*30c0*/  USEL UR7, UR7, URZ, UP0 ;  /* 0x000000ff07077287 */ /* 0x000fc80008000000 */
[----:B------:R-:W-:Y:S01]  /*30d0*/  ULEA UR7, UR7, UR6, 0x3 ;  /* 0x0000000607077291 */ /* 0x000fe2000f8e18ff */
[----:B--2---:R-:W-:-:S04]  /*30e0*/  LOP3.LUT R3, R12, UR8, RZ, 0x3c, !PT ;  /* 0x000000080c037c12 */ /* 0x004fc8000f8e3cff */
[----:B------:R-:W-:-:S04]  /*30f0*/  SHF.L.U32 R0, R3, 0x1f, RZ ;  /* 0x0000001f03007819 */ /* 0x000fc800000006ff */
[----:B------:R-:W2:Y:S02]  /*3100*/  SYNCS.PHASECHK.TRANS64 P0, [UR7+0xb0], R0 ;  /* 0x0000b000ff0075a7 */ /* 0x000ea40008001007 */
[----:B-12---:R-:W-:Y:S05]  /*3110*/  @P0 EXIT ;  /* 0x000000000000094d */ /* 0x006fea0003800000 */
[----:B------:R-:W-:Y:S02]  /*3120*/  SHF.L.U32 R3, R3, 0x1f, RZ ;  /* 0x0000001f03037819 */ /* 0x000fe400000006ff */
[----:B------:R-:W-:-:S07]  /*3130*/  MOV R0, UR7 ;  /* 0x0000000700007c02 */ /* 0x000fce0008000f00 */
.L_x_55:
[----:B-1----:R1:W2:Y:S02]  /*3140*/  SYNCS.PHASECHK.TRANS64.TRYWAIT P0, [R0+URZ+0xb0], R3 ;  /* 0x0000b003000075a7 */ /* 0x0022a400080011ff */
[----:B--2---:R-:W-:Y:S05]  /*3150*/  @!P0 NANOSLEEP.SYNCS 0x989680 ;  /* 0x009896800000895d */ /* 0x004fea0003900000 */
[----:B------:R-:W2:Y:S02]  /*3160*/  @!P0 SYNCS.PHASECHK.TRANS64 P0, [R0+URZ+0xb0], R3 ;  /* 0x0000b003000085a7 */ /* 0x000ea400080010ff */
[----:B--2---:R-:W-:Y:S05]  /*3170*/  @P0 EXIT ;  /* 0x000000000000094d */ /* 0x004fea0003800000 */
[----:B------:R-:W-:Y:S05]  /*3180*/  BRA `(.L_x_55) ;  /* 0xfffffffc00ec7947 */ /* 0x000fea000383ffff */
.L_x_48:
[----:B------:R-:W-:Y:S05]  /*3190*/  BRA.U UP4, `(.L_x_56) ;  /* 0x0000000d04d87547 */ /* 0x000fea000b800000 */
[----:B------:R-:W2:Y:S01]  /*31a0*/  S2UR UR7, SR_CgaCtaId ;  /* 0x00000000000779c3 */ /* 0x000ea20000008800 */
[----:B------:R-:W-:Y:S01]  /*31b0*/  UMOV UR4, 0x40 ;  /* 0x0000004000047882 */ /* 0x000fe20000000000 */
[----:B------:R-:W-:Y:S01]  /*31c0*/  NOP ;  /* 0x0000000000007918 */ /* 0x000fe20000000000 */
[----:B------:R-:W-:Y:S01]  /*31d0*/  UMOV UR6, 0x400 ;  /* 0x0000040000067882 */ /* 0x000fe20000000000 */
[----:B--2---:R-:W-:Y:S02]  /*31e0*/  ULEA UR5, UR7, UR4, 0x18 ;  /* 0x0000000407057291 */ /* 0x004fe4000f8ec0ff */
[----:B------:R-:W-:-:S07]  /*31f0*/  ULEA UR6, UR7, UR6, 0x18 ;  /* 0x0000000607067291 */ /* 0x000fce000f8ec0ff */
[----:B------:R-:W2:Y:S02]  /*3200*/  LDS.U8 R0, [UR5+0x1c] ;  /* 0x00001c05ff007984 */ /* 0x000ea40008000000 */
[----:B--2---:R-:W-:-:S13]  /*3210*/  ISETP.NE.AND P0, PT, R0, RZ, PT ;  /* 0x000000ff0000720c */ /* 0x004fda0003f05270 */
[----:B------:R-:W-:Y:S05]  /*3220*/  @P0 BRA `(.L_x_57) ;  /* 0x0000000000580947 */ /* 0x000fea0003800000 */
[----:B------:R-:W-:-:S13]  /*3230*/  ELECT P0, URZ, PT ;  /* 0x0000000000ff782f */ /* 0x000fda0003800000 */
[----:B------:R-:W-:Y:S05]  /*3240*/  @!P0 BRA `(.L_x_58) ;  /* 0x0000000000608947 */ /* 0x000fea0003800000 */
[----:B------:R-:W-:Y:S01]  /*3250*/  UMOV UR4, 0x10 ;  /* 0x0000001000047882 */ /* 0x000fe20000000000 */
[----:B------:R-:W-:Y:S01]  /*3260*/  HFMA2 R0, -RZ, RZ, 0, 5.9604644775390625e-08 ;  /* 0x00000001ff007431 */ /* 0x000fe200000001ff */
[----:B------:R-:W-:-:S03]  /*3270*/  MOV R3, 0xffff ;  /* 0x0000ffff00037802 */ /* 0x000fc60000000f00 */
[----:B------:R-:W-:Y:S04]  /*3280*/  DEPBAR.LE SB2, 0x36 ;  /* 0x0000ad800000791a */ /* 0x000fe80000000000 */
[----:B------:R-:W2:Y:S02]  /*3290*/  UTCATOMSWS.FIND_AND_SET.ALIGN UP0, UR4, UR4 ;  /* 0x00000004000475e3 */ /* 0x000ea40008000800 */
[----:B--2---:R-:W-:Y:S01]  /*32a0*/  MOV R4, UR4 ;  /* 0x0000000400047c02 */ /* 0x004fe20008000f00 */
[----:B------:R-:W-:Y:S06]  /*32b0*/  BRA.U UP0, `(.L_x_59) ;  /* 0x0000000100187547 */ /* 0x000fec000b800000 */
.L_x_60:
[----:B------:R-:W-:Y:S05]  /*32c0*/  NANOSLEEP 0x64 ;  /* 0x000000640000795d */ /* 0x000fea0003800000 */
[----:B------:R-:W-:-:S05]  /*32d0*/  UMOV UR4, 0x10 ;  /* 0x0000001000047882 */ /* 0x000fca0000000000 */
[----:B------:R-:W-:Y:S04]  /*32e0*/  DEPBAR.LE SB2, 0x36 ;  /* 0x0000ad800000791a */ /* 0x000fe80000000000 */
[----:B------:R-:W2:Y:S02]  /*32f0*/  UTCATOMSWS.FIND_AND_SET.ALIGN UP0, UR4, UR4 ;  /* 0x00000004000475e3 */ /* 0x000ea40008000800 */
[----:B--2---:R-:W-:Y:S01]  /*3300*/  MOV R4, UR4 ;  /* 0x0000000400047c02 */ /* 0x004fe20008000f00 */
[----:B------:R-:W-:Y:S05]  /*3310*/  BRA.U !UP0, `(.L_x_60) ;  /* 0xfffffffd08e87547 */ /* 0x000fea000b83ffff */
.L_x_59:
[-C--:B------:R-:W-:Y:S02]  /*3320*/  SHF.L.U32 R3, R3, R4.reuse, RZ ;  /* 0x0000000403037219 */ /* 0x080fe400000006ff */
[----:B------:R-:W-:Y:S01]  /*3330*/  SHF.L.U32 R0, R0, R4, RZ ;  /* 0x0000000400007219 */ /* 0x000fe200000006ff */
[----:B------:R-:W-:Y:S02]  /*3340*/  IMAD.SHL.U32 R4, R4, 0x20, RZ ;  /* 0x0000002004047824 */ /* 0x000fe400078e00ff */
[----:B------:R2:W-:Y:S04]  /*3350*/  ATOMS.OR RZ, [UR5+0x14], R3 ;  /* 0x00001403ffff798c */ /* 0x0005e8000b000005 */
[----:B------:R2:W-:Y:S04]  /*3360*/  ATOMS.OR RZ, [UR5+0x18], R0 ;  /* 0x00001800ffff798c */ /* 0x0005e8000b000005 */
[----:B------:R2:W-:Y:S01]  /*3370*/  STS [UR6+0x150], R4 ;  /* 0x00015004ff007988 */ /* 0x0005e20008000806 */
[----:B------:R-:W-:Y:S05]  /*3380*/  BRA `(.L_x_58) ;  /* 0x0000000000107947 */ /* 0x000fea0003800000 */
.L_x_57:
[----:B------:R-:W-:Y:S02]  /*3390*/  MOV R0, 0xffffffff ;  /* 0xffffffff00007802 */ /* 0x000fe40000000f00 */
[----:B------:R-:W-:-:S03]  /*33a0*/  MOV R4, 0x33d0 ;  /* 0x000033d000047802 */ /* 0x000fc60000000f00 */
[----:B------:R2:W-:Y:S04]  /*33b0*/  STS [UR6+0x150], R0 ;  /* 0x00015000ff007988 */ /* 0x0005e80008000806 */
[----:B-12--5:R-:W-:Y:S05]  /*33c0*/  CALL.REL.NOINC `($__internal_1_$__cuda_sm10x_tcgen05_guardrail_trap_phase_invalid_during_alloc) ;  /* 0x0000007000907944 */ /* 0x026fea0003c00000 */
.L_x_58:
[----:B------:R-:W-:Y:S05]  /*33d0*/  WARPSYNC.ALL ;  /* 0x0000000000007948 */ /* 0x000fea0003800000 */
[----:B------:R-:W3:Y:S01]  /*33e0*/  S2UR UR4, SR_CgaCtaId ;  /* 0x00000000000479c3 */ /* 0x000ee20000008800 */
[----:B------:R-:W-:Y:S01]  /*33f0*/  UMOV UR26, 0x400 ;  /* 0x00000400001a7882 */ /* 0x000fe20000000000 */
[----:B------:R-:W-:-:S06]  /*3400*/  NOP ;  /* 0x0000000000007918 */ /* 0x000fcc0000000000 */
[----:B------:R-:W-:Y:S06]  /*3410*/  BAR.ARV 0x6, 0xa0 ;  /* 0x0182800000007b1d */ /* 0x000fec0000002000 */
[----:B------:R-:W4:Y:S01]  /*3420*/  LDCU UR5, c[0x0][0x38c] ;  /* 0x00007180ff0577ac */ /* 0x000f220008000800 */
[----:B------:R-:W-:Y:S01]  /*3430*/  LOP3.LUT R2, R2, 0xffff, RZ, 0xc0, !PT ;  /* 0x0000ffff02027812 */ /* 0x000fe200078ec0ff */
[----:B------:R-:W-:Y:S01]  /*3440*/  IMAD.MOV.U32 R11, RZ, RZ, 0x1 ;  /* 0x00000001ff0b7424 */ /* 0x000fe200078e00ff */
[----:B------:R-:W-:Y:S01]  /*3450*/  CS2R R8, SRZ ;  /* 0x0000000000087805 */ /* 0x000fe2000001ff00 */
[----:B------:R-:W1:Y:S01]  /*3460*/  LDCU UR7, c[0x0][0x38c] ;  /* 0x00007180ff0777ac */ /* 0x000e620008000800 */
[----:B------:R-:W-:Y:S01]  /*3470*/  R2UR UR27, R2 ;  /* 0x00000000021b72ca */ /* 0x000fe200000e0000 */
[----:B------:R-:W-:Y:S01]  /*3480*/  IMAD.MOV.U32 R10, RZ, RZ, RZ ;  /* 0x000000ffff0a7224 */ /* 0x000fe200078e00ff */
[----:B------:R-:W-:Y:S01]  /*3490*/  UMOV UR30, URZ ;  /* 0x000000ff001e7c82 */ /* 0x000fe20008000000 */
[----:B------:R-:W-:Y:S01]  /*34a0*/  UMOV UR24, URZ ;  /* 0x000000ff00187c82 */ /* 0x000fe20008000000 */
[----:B---3--:R-:W-:Y:S01]  /*34b0*/  ULEA UR26, UR4, UR26, 0x18 ;  /* 0x0000001a041a7291 */ /* 0x008fe2000f8ec0ff */
[----:B------:R-:W-:Y:S01]  /*34c0*/  UMOV UR38, 0x0 ;  /* 0x0000000000267882 */ /* 0x000fe20000000000 */
[----:B------:R-:W-:-:S02]  /*34d0*/  UMOV UR39, 0x4400490 ;  /* 0x0440049000277882 */ /* 0x000fc40000000000 */
[----:B------:R-:W-:Y:S02]  /*34e0*/  UIADD3 UR4, UPT, UPT, UR26, 0x6400, URZ ;  /* 0x000064001a047890 */ /* 0x000fe4000fffe0ff */
[----:B------:R-:W-:Y:S02]  /*34f0*/  UIADD3 UR6, UPT, UPT, UR26, 0x10400, URZ ;  /* 0x000104001a067890 */ /* 0x000fe4000fffe0ff */
[----:B----4-:R-:W-:Y:S01]  /*3500*/  UIADD3 UR5, UPT, UPT, UR5, 0x7f, URZ ;  /* 0x0000007f05057890 */ /* 0x010fe2000fffe0ff */
[----:B--2---:R-:W2:Y:S01]  /*3510*/  LDS R0, [UR26+0x150] ;  /* 0x0001501aff007984 */ /* 0x004ea20008000800 */
[----:B-1----:R-:W-:Y:S01]  /*3520*/  UMOV UR36, 0x0 ;  /* 0x0000000000247882 */ /* 0x002fe20000000000 */
[----:B------:R-:W-:Y:S01]  /*3530*/  UMOV UR37, 0x4400490 ;  /* 0x0440049000257882 */ /* 0x000fe20000000000 */
[----:B------:R-:W-:Y:S02]  /*3540*/  USHF.R.S32.HI UR40, URZ, 0x1f, UR5 ;  /* 0x0000001fff287899 */ /* 0x000fe40008011405 */
[----:B------:R-:W-:-:S02]  /*3550*/  UISETP.GE.AND UP4, UPT, UR7, 0x1, UPT ;  /* 0x000000010700788c */ /* 0x000fc4000bf86270 */
[----:B------:R-:W-:Y:S02]  /*3560*/  ULEA.HI UR40, UR40, UR5, URZ, 0x7 ;  /* 0x0000000528287291 */ /* 0x000fe4000f8f38ff */
[----:B------:R-:W-:Y:S02]  /*3570*/  USHF.R.U32.HI UR5, URZ, 0x4, UR4 ;  /* 0x00000004ff057899 */ /* 0x000fe40008011604 */
[----:B------:R-:W-:Y:S02]  /*3580*/  USHF.R.S32.HI UR40, URZ, 0x7, UR40 ;  /* 0x00000007ff287899 */ /* 0x000fe40008011428 */
[----:B------:R-:W-:Y:S02]  /*3590*/  USHF.R.U32.HI UR4, URZ, 0x4, UR6 ;  /* 0x00000004ff047899 */ /* 0x000fe40008011606 */
[----:B------:R-:W-:Y:S02]  /*35a0*/  UISETP.LT.AND UP0, UPT, UR40, 0x1, UPT ;  /* 0x000000012800788c */ /* 0x000fe4000bf01270 */
[----:B------:R-:W-:-:S02]  /*35b0*/  ULOP3.LUT UR5, UR5, 0x3fff, URZ, 0xc0, !UPT ;  /* 0x00003fff05057892 */ /* 0x000fc4000f8ec0ff */
[----:B------:R-:W-:Y:S02]  /*35c0*/  ULOP3.LUT UR4, UR4, 0x3fff, URZ, 0xc0, !UPT ;  /* 0x00003fff04047892 */ /* 0x000fe4000f8ec0ff */
[----:B------:R-:W-:Y:S02]  /*35d0*/  USEL UR41, UR40, 0x1, !UP0 ;  /* 0x0000000128297887 */ /* 0x000fe4000c000000 */
[----:B------:R-:W-:Y:S02]  /*35e0*/  ULOP3.LUT UR28, UR5, 0x10000, URZ, 0xfc, !UPT ;  /* 0x00010000051c7892 */ /* 0x000fe4000f8efcff */
[----:B------:R-:W-:Y:S02]  /*35f0*/  ULOP3.LUT UR29, UR4, 0x10000, URZ, 0xfc, !UPT ;  /* 0x00010000041d7892 */ /* 0x000fe4000f8efcff */
[----:B------:R-:W-:Y:S01]  /*3600*/  UIADD3 UR41, UPT, UPT, -UR41, URZ, URZ ;  /* 0x000000ff29297290 */ /* 0x000fe2000fffe1ff */
[----:B------:R-:W-:Y:S01]  /*3610*/  UMOV UR34, 0x0 ;  /* 0x0000000000227882 */ /* 0x000fe20000000000 */
[----:B------:R-:W-:Y:S01]  /*3620*/  UMOV UR35, 0x4400490 ;  /* 0x0440049000237882 */ /* 0x000fe20000000000 */
[----:B------:R-:W-:Y:S01]  /*3630*/  UMOV UR32, 0x0 ;  /* 0x0000000000207882 */ /* 0x000fe20000000000 */
[----:B------:R-:W-:Y:S01]  /*3640*/  UMOV UR33, 0x4400490 ;  /* 0x0440049000217882 */ /* 0x000fe20000000000 */
[----:B--2---:R-:W-:-:S15]  /*3650*/  R2UR UR42, R0 ;  /* 0x00000000002a72ca */ /* 0x004fde00000e0000 */
.L_x_67:
[----:B------:R-:W-:Y:S02]  /*3660*/  LEA R0, R10, UR26, 0x3 ;  /* 0x0000001a0a007c11 */ /* 0x000fe4000f8e18ff */
[----:B------:R-:W-:Y:S02]  /*3670*/  SHF.L.U32 R5, R9, 0x1f, RZ ;  /* 0x0000001f09057819 */ /* 0x000fe400000006ff */
[----:B------:R-:W-:Y:S01]  /*3680*/  PLOP3.LUT P0, PT, PT, PT, UP4, 0x80, 0x8 ;  /* 0x000000000008781c */ /* 0x000fe20003f0f048 */
[----:B------:R-:W-:Y:S01]  /*3690*/  VIADD R3, R0, 0xb0 ;  /* 0x000000b000037836 */ /* 0x000fe20000000000 */
[----:B-1----:R-:W1:Y:S02]  /*36a0*/  SYNCS.PHASECHK.TRANS64.TRYWAIT P1, [R0+URZ+0xa0], R5 ;  /* 0x0000a005000075a7 */ /* 0x002e6400080211ff */
[----:B-1-3--:R-:W-:Y:S09]  /*36b0*/  @!P1 BRA `(.L_x_61) ;  /* 0x0000006400d89947 */ /* 0x00aff20003800000 */
.L_x_150:
[----:B------:R-:W-:Y:S01]  /*36c0*/  LEA R4, R10, UR26, 0x4 ;  /* 0x0000001a0a047c11 */ /* 0x000fe2000f8e20ff */
[----:B------:R-:W-:Y:S01]  /*36d0*/  @UP4 ULEA UR4, UR24, UR26, 0x3 ;  /* 0x0000001a18044291 */ /* 0x000fe2000f8e18ff */
[----:B------:R-:W-:Y:S01]  /*36e0*/  PLOP3.LUT P2, PT, PT, PT, PT, 0x80, 0x8 ;  /* 0x000000000008781c */ /* 0x000fe20003f4f070 */
[----:B------:R-:W-:Y:S01]  /*36f0*/  ULEA UR31, UR30, UR26, 0x3 ;  /* 0x0000001a1e1f7291 */ /* 0x000fe2000f8e18ff */
[----:B------:R-:W-:Y:S02]  /*3700*/  PRMT R3, RZ, 0x654, R3 ;  /* 0x00000654ff037816 */ /* 0x000fe40000000003 */
[----:B-1----:R-:W1:Y:S01]  /*3710*/  LDS.128 R4, [R4+0x130] ;  /* 0x0001300004047984 */ /* 0x002e620000000c00 */
[----:B------:R-:W-:Y:S02]  /*3720*/  @P0 SHF.L.U32 R2, R8, 0x1f, RZ ;  /* 0x0000001f08020819 */ /* 0x000fe400000006ff */
[----:B------:R-:W-:Y:S01]  /*3730*/  SHF.L.U32 R0, R11, 0x1f, RZ ;  /* 0x0000001f0b007819 */ /* 0x000fe200000006ff */
[----:B------:R-:W-:Y:S01]  /*3740*/  @!PT LDS RZ, [RZ] ;  /* 0x00000000fffff984 */ /* 0x000fe20000000800 */
[----:B------:R-:W-:Y:S01]  /*3750*/  @!PT LDS RZ, [RZ] ;  /* 0x00000000fffff984 */ /* 0x000fe20000000800 */
[----:B------:R-:W-:Y:S01]  /*3760*/  @!PT LDS RZ, [RZ] ;  /* 0x00000000fffff984 */ /* 0x000fe20000000800 */
[----:B------:R-:W-:Y:S01]  /*3770*/  @!PT LDS RZ, [RZ] ;  /* 0x00000000fffff984 */ /* 0x000fe20000000800 */
[----:B------:R2:W-:Y:S06]  /*3780*/  MEMBAR.ALL.CTA ;  /* 0x0000000000007992 */ /* 0x0005ec0000008000 */
[----:B--2---:R-:W2:Y:S02]  /*3790*/  FENCE.VIEW.ASYNC.S ;  /* 0x00000000000073c6 */ /* 0x004ea40000000000 */
[----:B--2---:R2:W-:Y:S01]  /*37a0*/  SYNCS.ARRIVE.TRANS64.RED.A1T0 RZ, [R3+URZ], RZ ;  /* 0x000000ff03ff79a7 */ /* 0x0045e200081004ff */
[----:B------:R2:W3:Y:S01]  /*37b0*/  @P0 SYNCS.PHASECHK.TRANS64.TRYWAIT P2, [UR4], R2 ;  /* 0x00000002ff0005a7 */ /* 0x0004e20008041104 */
[----:B------:R-:W-:Y:S01]  /*37c0*/  ULEA.HI UR4, UR30, UR30, URZ, 0x1 ;  /* 0x0000001e1e047291 */ /* 0x000fe2000f8f08ff */
[----:B-1----:R-:W-:-:S03]  /*37d0*/  LOP3.LUT P1, RZ, R6, 0x1, RZ, 0xc0, !PT ;  /* 0x0000000106ff7812 */ /* 0x002fc6000782c0ff */
[----:B------:R-:W-:Y:S02]  /*37e0*/  USHF.L.U32 UR11, UR4, 0x7, URZ ;  /* 0x00000007040b7899 */ /* 0x000fe400080006ff */
[----:B------:R-:W-:Y:S02]  /*37f0*/  ULOP3.LUT UR4, UR4, 0xffe, URZ, 0xc0, !UPT ;  /* 0x00000ffe04047892 */ /* 0x000fe4000f8ec0ff */
[----:B------:R-:W-:Y:S02]  /*3800*/  ULOP3.LUT UR11, UR11, 0xffffff00, URZ, 0xc0, !UPT ;  /* 0xffffff000b0b7892 */ /* 0x000fe4000f8ec0ff */
[----:B------:R-:W-:Y:S02]  /*3810*/  UIADD3 UR4, UPT, UPT, -UR4, UR30, URZ ;  /* 0x0000001e04047290 */ /* 0x000fe4000fffe1ff */
[----:B------:R-:W-:Y:S01]  /*3820*/  UIADD3 UR11, UPT, UPT, UR42, UR11, URZ ;  /* 0x0000000b2a0b7290 */ /* 0x000fe2000fffe0ff */
[----:B------:R-:W1:Y:S03]  /*3830*/  SYNCS.PHASECHK.TRANS64.TRYWAIT P0, [UR31+0xe0], R0 ;  /* 0x0000e000ff0075a7 */ /* 0x000e66000800111f */
[----:B------:R-:W-:Y:S01]  /*3840*/  ULEA UR11, UR4, UR11, 0x14 ;  /* 0x0000000b040b7291 */ /* 0x000fe2000f8ea0ff */
[----:B-123--:R-:W-:Y:S11]  /*3850*/  @!P0 BRA `(.L_x_62) ;  /* 0x0000006400848947 */ /* 0x00eff60003800000 */
.L_x_152:
[----:B------:R-:W-:Y:S01]  /*3860*/  IADD3 R10, PT, PT, R10, 0x1, RZ ;  /* 0x000000010a0a7810 */ /* 0x000fe20007ffe0ff */
[----:B------:R-:W-:Y:S06]  /*3870*/  BRA.U !UP4, `(.L_x_63) ;  /* 0x000000010cc07547 */ /* 0x000fec000b800000 */
[----:B------:R-:W-:Y:S01]  /*3880*/  UPLOP3.LUT UP2, UPT, UPT, UPT, UPT, 0x40, 0x4 ;  /* 0x000000000004789c */ /* 0x000fe20003f4e870 */
[----:B------:R-:W-:Y:S01]  /*3890*/  UMOV UR23, UR41 ;  /* 0x0000002900177c82 */ /* 0x000fe20008000000 */
[----:B------:R-:W-:Y:S01]  /*38a0*/  UMOV UR22, UR40 ;  /* 0x0000002800167c82 */ /* 0x000fe20008000000 */
[----:B------:R-:W-:-:S08]  /*38b0*/  UMOV UR10, UR24 ;  /* 0x00000018000a7c82 */ /* 0x000fd00008000000 */
.L_x_66:
[----:B------:R-:W-:Y:S02]  /*38c0*/  UIADD3 UR23, UPT, UPT, UR23, 0x1, URZ ;  /* 0x0000000117177890 */ /* 0x000fe4000fffe0ff */
[----:B--2---:R-:W-:Y:S02]  /*38d0*/  ULEA UR5, UR10, UR26, 0x3 ;  /* 0x0000001a0a057291 */ /* 0x004fe4000f8e18ff */
[----:B------:R-:W-:Y:S01]  /*38e0*/  UISETP.NE.AND UP3, UPT, UR23, URZ, UPT ;  /* 0x000000ff1700728c */ /* 0x000fe2000bf65270 */
[----:B---3--:R-:W-:Y:S10]  /*38f0*/  @P2 BRA `(.L_x_64) ;  /* 0x00000000000c2947 */ /* 0x008ff40003800000 */
[----:B-1----:R-:W-:Y:S04]  /*3900*/  SHF.L.U32 R3, R8, 0x1f, RZ ;  /* 0x0000001f08037819 */ /* 0x002fe800000006ff */
[----:B------:R-:W1:Y:S02]  /*3910*/  SYNCS.PHASECHK.TRANS64.TRYWAIT P0, [UR5], R3 ;  /* 0x00000003ff0075a7 */ /* 0x000e640008001105 */
[----:B-1----:R-:W-:Y:S05]  /*3920*/  @!P0 BRA `(.L_x_65) ;  /* 0x0000006400688947 */ /* 0x002fea0003800000 */
.L_x_64:
[----:B------:R-:W-:Y:S01]  /*3930*/  UISETP.NE.AND UP0, UPT, UR22, 0x1, UPT ;  /* 0x000000011600788c */ /* 0x000fe2000bf05270 */
[----:B------:R-:W-:Y:S01]  /*3940*/  PLOP3.LUT P2, PT, PT, PT, PT, 0x80, 0x8 ;  /* 0x000000000008781c */ /* 0x000fe20003f4f070 */
[----:B------:R-:W-:Y:S02]  /*3950*/  UIADD3 UR4, UPT, UPT, UR10, 0x1, URZ ;  /* 0x000000010a047890 */ /* 0x000fe4000fffe0ff */
[----:B------:R-:W-:Y:S02]  /*3960*/  UIADD3 UR25, UPT, UPT, UR5, 0x28, URZ ;  /* 0x0000002805197890 */ /* 0x000fe4000fffe0ff */
[----:B------:R-:W-:Y:S01]  /*3970*/  UISETP.NE.AND UP1, UPT, UR4, 0x5, UPT ;  /* 0x000000050400788c */ /* 0x000fe2000bf25270 */
[----:B------:R-:W-:Y:S01]  /*3980*/  PLOP3.LUT P0, PT, PT, PT, UP0, 0x80, 0x8 ;  /* 0x000000000008781c */ /* 0x000fe20003f0f008 */
[----:B------:R-:W-:Y:S02]  /*3990*/  UIADD3 UR22, UPT, UPT, UR22, -0x1, URZ ;  /* 0xffffffff16167890 */ /* 0x000fe4000fffe0ff */
[----:B------:R-:W-:Y:S02]  /*39a0*/  USEL UR6, URZ, 0x1, UP1 ;  /* 0x00000001ff067887 */ /* 0x000fe40008800000 */
[----:B------:R-:W-:Y:S01]  /*39b0*/  USEL UR24, UR4, URZ, UP1 ;  /* 0x000000ff04187287 */ /* 0x000fe20008800000 */
[----:B------:R-:W-:Y:S01]  /*39c0*/  UMOV UR7, 0x40004040 ;  /* 0x4000404000077882 */ /* 0x000fe20000000000 */
[----:B------:R-:W-:Y:S02]  /*39d0*/  UMOV UR5, 0x40004040 ;  /* 0x4000404000057882 */ /* 0x000fe40000000000 */
[----:B------:R-:W-:Y:S01]  /*39e0*/  @UP0 ULEA UR4, UR24, UR26, 0x3 ;  /* 0x0000001a18040291 */ /* 0x000fe2000f8e18ff */
[----:B------:R-:W-:Y:S01]  /*39f0*/  LOP3.LUT R8, R8, UR6, RZ, 0x3c, !PT ;  /* 0x0000000608087c12 */ /* 0x000fe2000f8e3cff */
[----:B------:R-:W-:Y:S01]  /*3a00*/  ULEA UR6, UR10, UR29, 0xb ;  /* 0x0000001d0a067291 */ /* 0x000fe2000f8e58ff */
[----:B------:R-:W-:Y:S02]  /*3a10*/  UMOV UR21, 0x40004040 ;  /* 0x4000404000157882 */ /* 0x000fe40000000000 */
[----:B-1----:R-:W-:Y:S01]  /*3a20*/  @P0 SHF.L.U32 R0, R8, 0x1f, RZ ;  /* 0x0000001f08000819 */ /* 0x002fe200000006ff */
[----:B------:R-:W-:Y:S02]  /*3a30*/  UIADD3 UR20, UPT, UPT, UR6, 0x2, URZ ;  /* 0x0000000206147890 */ /* 0x000fe4000fffe0ff */
[----:B------:R-:W-:Y:S01]  /*3a40*/  UIADD3 UR16, UPT, UPT, UR6, 0x4, URZ ;  /* 0x0000000406107890 */ /* 0x000fe2000fffe0ff */
[----:B------:R2:W3:Y:S01]  /*3a50*/  @P0 SYNCS.PHASECHK.TRANS64.TRYWAIT P2, [UR4], R0 ;  /* 0x00000000ff0005a7 */ /* 0x0004e20008041104 */
[----:B------:R-:W-:Y:S02]  /*3a60*/  ULEA UR4, UR10, UR28, 0x9 ;  /* 0x0000001c0a047291 */ /* 0x000fe4000f8e48ff */
[----:B------:R-:W-:Y:S02]  /*3a70*/  UIADD3 UR12, UPT, UPT, UR6, 0x6, URZ ;  /* 0x00000006060c7890 */ /* 0x000fe4000fffe0ff */
[----:B------:R-:W-:Y:S02]  /*3a80*/  UIADD3 UR18, UPT, UPT, UR4, 0x2, URZ ;  /* 0x0000000204127890 */ /* 0x000fe4000fffe0ff */
[----:B------:R-:W-:Y:S02]  /*3a90*/  UIADD3 UR14, UPT, UPT, UR4, 0x4, URZ ;  /* 0x00000004040e7890 */ /* 0x000fe4000fffe0ff */
[----:B------:R-:W-:Y:S01]  /*3aa0*/  UIADD3 UR8, UPT, UPT, UR4, 0x6, URZ ;  /* 0x0000000604087890 */ /* 0x000fe2000fffe0ff */
[----:B------:R2:W-:Y:S01]  /*3ab0*/  UTCQMMA gdesc[UR4], gdesc[UR6], tmem[UR11], tmem[UR38], idesc[UR39], UP2 ;  /* 0x00ff2606040075ea */ /* 0x0005e2000900030b */
[----:B------:R-:W-:Y:S01]  /*3ac0*/  UPLOP3.LUT UP2, UPT, UPT, UPT, UPT, 0x80, 0x8 ;  /* 0x000000000008789c */ /* 0x000fe20003f4f070 */
[----:B------:R-:W-:Y:S01]  /*3ad0*/  UMOV UR19, 0x40004040 ;  /* 0x4000404000137882 */ /* 0x000fe20000000000 */
[----:B------:R-:W-:Y:S01]  /*3ae0*/  UMOV UR17, 0x40004040 ;  /* 0x4000404000117882 */ /* 0x000fe20000000000 */
[----:B------:R2:W-:Y:S01]  /*3af0*/  UTCQMMA gdesc[UR18], gdesc[UR20], tmem[UR11], tmem[UR36], idesc[UR37], UPT ;  /* 0x00ff2414120075ea */ /* 0x0005e2000b80030b */
[----:B------:R-:W-:Y:S01]  /*3b00*/  UMOV UR15, 0x40004040 ;  /* 0x40004040000f7882 */ /* 0x000fe20000000000 */
[----:B------:R-:W-:Y:S01]  /*3b10*/  UMOV UR13, 0x40004040 ;  /* 0x40004040000d7882 */ /* 0x000fe20000000000 */
[----:B------:R-:W-:Y:S01]  /*3b20*/  UMOV UR9, 0x40004040 ;  /* 0x4000404000097882 */ /* 0x000fe20000000000 */
[----:B------:R2:W-:Y:S01]  /*3b30*/  UTCQMMA gdesc[UR14], gdesc[UR16], tmem[UR11], tmem[UR34], idesc[UR35], UPT ;  /* 0x00ff22100e0075ea */ /* 0x0005e2000b80030b */
[----:B------:R2:W-:Y:S01]  /*3b40*/  UTCQMMA gdesc[UR8], gdesc[UR12], tmem[UR11], tmem[UR32], idesc[UR33], UPT ;  /* 0x00ff200c080075ea */ /* 0x0005e2000b80030b */
[----:B------:R2:W-:Y:S01]  /*3b50*/  UTCBAR.MULTICAST [UR25], URZ, UR27 ;  /* 0x000000ff190073e9 */ /* 0x0005e2000800081b */
[----:B------:R-:W-:Y:S01]  /*3b60*/  UMOV UR10, UR24 ;  /* 0x00000018000a7c82 */ /* 0x000fe20008000000 */
[----:B------:R-:W-:Y:S05]  /*3b70*/  BRA.U UP3, `(.L_x_66) ;  /* 0xfffffffd03507547 */ /* 0x000fea000b83ffff */
.L_x_63:
[----:B--2---:R-:W-:Y:S01]  /*3b80*/  UIADD3 UR4, UPT, UPT, UR30, 0x1, URZ ;  /* 0x000000011e047890 */ /* 0x004fe2000fffe0ff */
[C---:B------:R-:W-:Y:S01]  /*3b90*/  ISETP.NE.AND P0, PT, R10.reuse, 0x2, PT ;  /* 0x000000020a00780c */ /* 0x040fe20003f05270 */
[----:B------:R-:W-:Y:S02]  /*3ba0*/  UIADD3 UR5, UPT, UPT, UR31, 0xc0, URZ ;  /* 0x000000c01f057890 */ /* 0x000fe4000fffe0ff */
[----:B------:R-:W-:Y:S01]  /*3bb0*/  UISETP.NE.AND UP0, UPT, UR4, 0x4, UPT ;  /* 0x000000040400788c */ /* 0x000fe2000bf05270 */
[----:B-1----:R-:W-:Y:S02]  /*3bc0*/  SEL R0, RZ, 0x1, P0 ;  /* 0x00000001ff007807 */ /* 0x002fe40000000000 */
[----:B------:R-:W-:Y:S01]  /*3bd0*/  SEL R10, R10, RZ, P0 ;  /* 0x000000ff0a0a7207 */ /* 0x000fe20000000000 */
[----:B------:R-:W-:Y:S01]  /*3be0*/  USEL UR6, URZ, 0x1, UP0 ;  /* 0x00000001ff067887 */ /* 0x000fe20008000000 */
[----:B------:R-:W-:Y:S01]  /*3bf0*/  LOP3.LUT R9, R9, R0, RZ, 0x3c, !PT ;  /* 0x0000000009097212 */ /* 0x000fe200078e3cff */
[----:B------:R-:W-:Y:S01]  /*3c00*/  USEL UR30, UR4, URZ, UP0 ;  /* 0x000000ff041e7287 */ /* 0x000fe20008000000 */
[----:B------:R1:W-:Y:S03]  /*3c10*/  UTCBAR [UR5], URZ ;  /* 0x000000ff050073e9 */ /* 0x0003e600080000ff */
[----:B------:R-:W-:Y:S01]  /*3c20*/  LOP3.LUT R11, R11, UR6, RZ, 0x3c, !PT ;  /* 0x000000060b0b7c12 */ /* 0x000fe2000f8e3cff */
[----:B------:R-:W-:Y:S07]  /*3c30*/  @P1 BRA `(.L_x_67) ;  /* 0xfffffff800881947 */ /* 0x000fee000383ffff */
[----:B------:R-:W2:Y:S01]  /*3c40*/  S2UR UR8, SR_CgaCtaId ;  /* 0x00000000000879c3 */ /* 0x000ea20000008800 */
[----:B------:R-:W-:Y:S01]  /*3c50*/  ELECT P0, URZ, PT ;  /* 0x0000000000ff782f */ /* 0x000fe20003800000 */
[----:B------:R-:W-:Y:S01]  /*3c60*/  IMAD.MOV.U32 R0, RZ, RZ, 0x1 ;  /* 0x00000001ff007424 */ /* 0x000fe200078e00ff */
[----:B------:R-:W-:Y:S01]  /*3c70*/  UIADD3 UR26, UPT, UPT, UR26, 0xe0, URZ ;  /* 0x000000e01a1a7890 */ /* 0x000fe2000fffe0ff */
[----:B------:R-:W-:Y:S01]  /*3c80*/  SHF.L.U32 R3, R11, 0x1f, RZ ;  /* 0x0000001f0b037819 */ /* 0x000fe200000006ff */
[----:B------:R-:W-:-:S03]  /*3c90*/  UMOV UR4, 0x40 ;  /* 0x0000004000047882 */ /* 0x000fc60000000000 */
[----:B------:R-:W-:Y:S01]  /*3ca0*/  UVIRTCOUNT.DEALLOC.SMPOOL 0x80 ;  /* 0x000000800000784c */ /* 0x000fe20000000000 */
[----:B--2---:R-:W-:Y:S02]  /*3cb0*/  ULEA UR8, UR8, UR4, 0x18 ;  /* 0x0000000408087291 */ /* 0x004fe4000f8ec0ff */
[----:B------:R-:W-:-:S07]  /*3cc0*/  ULEA UR4, UR30, UR26, 0x3 ;  /* 0x0000001a1e047291 */ /* 0x000fce000f8e18ff */
[----:B------:R2:W-:Y:S02]  /*3cd0*/  @P0 STS.U8 [UR8+0x1c], R0 ;  /* 0x00001c00ff000988 */ /* 0x0005e40008000008 */
[----:B------:R-:W4:Y:S02]  /*3ce0*/  SYNCS.PHASECHK.TRANS64.TRYWAIT P0, [UR4], R3 ;  /* 0x00000003ff0075a7 */ /* 0x000f240008001104 */
[----:B--2-4-:R-:W-:Y:S05]  /*3cf0*/  @!P0 BRA `(.L_x_68) ;  /* 0x00000060008c8947 */ /* 0x014fea0003800000 */
.L_x_155:
[----:B------:R-:W-:-:S04]  /*3d00*/  UIADD3 UR4, UPT, UPT, UR30, 0x1, URZ ;  /* 0x000000011e047890 */ /* 0x000fc8000fffe0ff */
[----:B------:R-:W-:-:S04]  /*3d10*/  UISETP.NE.AND UP0, UPT, UR4, 0x4, UPT ;  /* 0x000000040400788c */ /* 0x000fc8000bf05270 */
[----:B------:R-:W-:Y:S02]  /*3d20*/  USEL UR6, URZ, 0x1, UP0 ;  /* 0x00000001ff067887 */ /* 0x000fe40008000000 */
[----:B------:R-:W-:-:S04]  /*3d30*/  USEL UR4, UR4, URZ, UP0 ;  /* 0x000000ff04047287 */ /* 0x000fc80008000000 */
[----:B-1----:R-:W-:Y:S01]  /*3d40*/  ULEA UR5, UR4, UR26, 0x3 ;  /* 0x0000001a04057291 */ /* 0x002fe2000f8e18ff */
[----:B------:R-:W-:-:S04]  /*3d50*/  LOP3.LUT R2, R11, UR6, RZ, 0x3c, !PT ;  /* 0x000000060b027c12 */ /* 0x000fc8000f8e3cff */
[----:B--2---:R-:W-:-:S04]  /*3d60*/  SHF.L.U32 R3, R2, 0x1f, RZ ;  /* 0x0000001f02037819 */ /* 0x004fc800000006ff */
[----:B------:R-:W1:Y:S02]  /*3d70*/  SYNCS.PHASECHK.TRANS64.TRYWAIT P0, [UR5], R3 ;  /* 0x00000003ff0075a7 */ /* 0x000e640008001105 */
[----:B-1----:R-:W-:Y:S05]  /*3d80*/  @!P0 BRA `(.L_x_69) ;  /* 0x0000006000808947 */ /* 0x002fea0003800000 */
.L_x_157:
        /* <DEDUP_REMOVED lines=9> */
.L_x_159:
[----:B------:R-:W-:-:S04]  /*3e20*/  UIADD3 UR4, UPT, UPT, UR4, 0x1, URZ ;  /* 0x0000000104047890 */ /* 0x000fc8000fffe0ff */
[----:B------:R-:W-:-:S04]  /*3e30*/  UISETP.NE.AND UP0, UPT, UR4, 0x4, UPT ;  /* 0x000000040400788c */ /* 0x000fc8000bf05270 */
[----:B------:R-:W-:Y:S02]  /*3e40*/  USEL UR5, URZ, 0x1, UP0 ;  /* 0x00000001ff057887 */ /* 0x000fe40008000000 */
[----:B------:R-:W-:-:S04]  /*3e50*/  USEL UR4, UR4, URZ, UP0 ;  /* 0x000000ff04047287 */ /* 0x000fc80008000000 */
[----:B------:R-:W-:Y:S01]  /*3e60*/  ULEA UR4, UR4, UR26, 0x3 ;  /* 0x0000001a04047291 */ /* 0x000fe2000f8e18ff */
[----:B-1----:R-:W-:-:S04]  /*3e70*/  LOP3.LUT R3, R2, UR5, RZ, 0x3c, !PT ;  /* 0x0000000502037c12 */ /* 0x002fc8000f8e3cff */
[----:B------:R-:W-:-:S04]  /*3e80*/  SHF.L.U32 R3, R3, 0x1f, RZ ;  /* 0x0000001f03037819 */ /* 0x000fc800000006ff */
[----:B------:R-:W1:Y:S02]  /*3e90*/  SYNCS.PHASECHK.TRANS64.TRYWAIT P0, [UR4], R3 ;  /* 0x00000003ff0075a7 */ /* 0x000e640008001104 */
[----:B-1----:R-:W-:Y:S05]  /*3ea0*/  @!P0 BRA `(.L_x_71) ;  /* 0x0000006000688947 */ /* 0x002fea0003800000 */
.L_x_161:
[----:B------:R-:W-:Y:S01]  /*3eb0*/  NOP ;  /* 0x0000000000007918 */ /* 0x000fe20000000000 */
[----:B-1----:R-:W1:Y:S01]  /*3ec0*/  LDS R0, [UR8+0x14] ;  /* 0x00001408ff007984 */ /* 0x002e620008000800 */
[----:B------:R-:W-:Y:S01]  /*3ed0*/  ULOP3.LUT UR4, UR42, 0xffff, URZ, 0xc0, !UPT ;  /* 0x0000ffff2a047892 */ /* 0x000fe2000f8ec0ff */
[----:B------:R-:W-:Y:S01]  /*3ee0*/  UMOV UR5, 0xffff ;  /* 0x0000ffff00057882 */ /* 0x000fe20000000000 */
[----:B------:R-:W-:Y:S02]  /*3ef0*/  UMOV UR6, 0x1 ;  /* 0x0000000100067882 */ /* 0x000fe40000000000 */
[----:B------:R-:W-:-:S04]  /*3f00*/  USHF.R.U32.HI UR4, URZ, 0x5, UR4 ;  /* 0x00000005ff047899 */ /* 0x000fc80008011604 */
[----:B------:R-:W-:Y:S02]  /*3f10*/  USHF.L.U32 UR5, UR5, UR4, URZ ;  /* 0x0000000405057299 */ /* 0x000fe400080006ff */
[----:B------:R-:W-:-:S04]  /*3f20*/  USHF.L.U32 UR4, UR6, UR4, URZ ;  /* 0x0000000406047299 */ /* 0x000fc800080006ff */
[----:B-1----:R-:W-:-:S04]  /*3f30*/  LOP3.LUT R0, R0, UR5, RZ, 0xc0, !PT ;  /* 0x0000000500007c12 */ /* 0x002fc8000f8ec0ff */
[----:B------:R-:W-:-:S13]  /*3f40*/  ISETP.NE.AND P0, PT, R0, UR5, PT ;  /* 0x0000000500007c0c */ /* 0x000fda000bf05270 */
[----:B------:R-:W-:Y:S05]  /*3f50*/  @P0 BRA `(.L_x_72) ;  /* 0x0000000000580947 */ /* 0x000fea0003800000 */
[----:B------:R-:W1:Y:S02]  /*3f60*/  LDS R0, [UR8+0x18] ;  /* 0x00001808ff007984 */ /* 0x000e640008000800 */
[----:B-1----:R-:W-:-:S04]  /*3f70*/  LOP3.LUT R0, R0, UR4, RZ, 0xc0, !PT ;  /* 0x0000000400007c12 */ /* 0x002fc8000f8ec0ff */
[----:B------:R-:W-:-:S13]  /*3f80*/  ISETP.NE.AND P0, PT, R0, UR4, PT ;  /* 0x0000000400007c0c */ /* 0x000fda000bf05270 */
[----:B------:R-:W-:Y:S05]  /*3f90*/  @P0 BRA `(.L_x_73) ;  /* 0x00000000003c0947 */ /* 0x000fea0003800000 */
[----:B------:R-:W1:Y:S01]  /*3fa0*/  S2R R2, SR_LANEID ;  /* 0x0000000000027919 */ /* 0x000e620000000000 */
[----:B------:R-:W-:Y:S01]  /*3fb0*/  ULOP3.LUT UR5, URZ, UR5, URZ, 0x33, !UPT ;  /* 0x00000005ff057292 */ /* 0x000fe2000f8e33ff */
[----:B------:R-:W-:Y:S01]  /*3fc0*/  LOP3.LUT R4, RZ, UR4, RZ, 0x33, !PT ;  /* 0x00000004ff047c12 */ /* 0x000fe2000f8e33ff */
[----:B------:R-:W-:Y:S02]  /*3fd0*/  VOTEU.ANY UR4, UPT, PT ;  /* 0x0000000000047886 */ /* 0x000fe400038e0100 */
[----:B------:R-:W-:Y:S01]  /*3fe0*/  UFLO.U32 UR4, UR4 ;  /* 0x00000004000472bd */ /* 0x000fe200080e0000 */
[----:B------:R-:W2:Y:S01]  /*3ff0*/  REDUX UR6, R4 ;  /* 0x00000000040673c4 */ /* 0x000ea20000000000 */
[----:B------:R-:W-:-:S06]  /*4000*/  IMAD.U32 R0, RZ, RZ, UR5 ;  /* 0x00000005ff007e24 */ /* 0x000fcc000f8e00ff */
[----:B------:R4:W-:Y:S01]  /*4010*/  UTCATOMSWS.AND URZ, UR5 ;  /* 0x0000000500ff79e3 */ /* 0x0009e20008000000 */
[----:B------:R-:W3:Y:S01]  /*4020*/  REDUX UR7, R0 ;  /* 0x00000000000773c4 */ /* 0x000ee20000000000 */
[----:B-1----:R-:W-:Y:S01]  /*4030*/  ISETP.EQ.U32.AND P0, PT, R2, UR4, PT ;  /* 0x0000000402007c0c */ /* 0x002fe2000bf02070 */
[----:B--2---:R-:W-:Y:S01]  /*4040*/  IMAD.U32 R2, RZ, RZ, UR6 ;  /* 0x00000006ff027e24 */ /* 0x004fe2000f8e00ff */
[----:B---3--:R-:W-:-:S11]  /*4050*/  MOV R3, UR7 ;  /* 0x0000000700037c02 */ /* 0x008fd60008000f00 */
[----:B------:R4:W-:Y:S04]  /*4060*/  @P0 ATOMS.AND RZ, [UR8+0x14], R3 ;  /* 0x00001403ffff098c */ /* 0x0009e8000a800008 */
[----:B------:R4:W-:Y:S01]  /*4070*/  @P0 ATOMS.AND RZ, [UR8+0x18], R2 ;  /* 0x00001802ffff098c */ /* 0x0009e2000a800008 */
[----:B------:R-:W-:Y:S05]  /*4080*/  BRA `(.L_x_74) ;  /* 0x0000000000147947 */ /* 0x000fea0003800000 */
.L_x_73:
[----:B------:R-:W-:Y:S02]  /*4090*/  MOV R2, 0x40b0 ;  /* 0x000040b000027802 */ /* 0x000fe40000000f00 */
[----:B---3-5:R-:W-:Y:S05]  /*40a0*/  CALL.REL.NOINC `($__internal_0_$__cuda_sm10x_tcgen05_guardrail_trap_col_being_dealloced_not_returned_by_alloc) ;  /* 0x00000064004c7944 */ /* 0x028fea0003c00000 */
[----:B------:R-:W-:Y:S05]  /*40b0*/  BRA `(.L_x_74) ;  /* 0x0000000000087947 */ /* 0x000fea0003800000 */
.L_x_72:
[----:B------:R-:W-:Y:S02]  /*40c0*/  MOV R2, 0x40e0 ;  /* 0x000040e000027802 */ /* 0x000fe40000000f00 */
[----:B---3-5:R-:W-:Y:S05]  /*40d0*/  CALL.REL.NOINC `($__internal_2_$__cuda_sm10x_tcgen05_guardrail_trap_unallocated_columns_being_dealloced) ;  /* 0x0000006400587944 */ /* 0x028fea0003c00000 */
.L_x_74:
[----:B------:R-:W-:Y:S01]  /*40e0*/  NOP ;  /* 0x0000000000007918 */ /* 0x000fe20000000000 */
[----:B----4-:R-:W-:Y:S05]  /*40f0*/  EXIT ;  /* 0x000000000000794d */ /* 0x010fea0003800000 */
.L_x_56:
[----:B------:R-:W-:-:S09]  /*4100*/  UISETP.NE.OR UP0, UPT, UR17, 0x3, !UP3 ;  /* 0x000000031100788c */ /* 0x000fd2000df05670 */
[----:B------:R-:W-:Y:S05]  /*4110*/  BRA.U UP0, `(.L_x_75) ;  /* 0x0000001100587547 */ /* 0x000fea000b800000 */
[----:B------:R-:W2:Y:S01]  /*4120*/  S2UR UR10, SR_CgaCtaId ;  /* 0x00000000000a79c3 */ /* 0x000ea20000008800 */
[----:B------:R-:W3:Y:S01]  /*4130*/  LDCU UR31, c[0x0][0x370] ;  /* 0x00006e00ff1f77ac */ /* 0x000ee20008000800 */
[----:B------:R-:W-:Y:S02]  /*4140*/  HFMA2 R13, -RZ, RZ, 0, 0 ;  /* 0x00000000ff0d7431 */ /* 0x000fe400000001ff */
[----:B------:R-:W-:Y:S01]  /*4150*/  IMAD.MOV.U32 R15, RZ, RZ, 0x1 ;  /* 0x00000001ff0f7424 */ /* 0x000fe200078e00ff */
[----:B------:R-:W-:Y:S01]  /*4160*/  MOV R7, 0x1000 ;  /* 0x0000100000077802 */ /* 0x000fe20000000f00 */
[----:B------:R-:W3:Y:S01]  /*4170*/  LDCU.128 UR44, c[0x0][0xb10] ;  /* 0x00016200ff2c77ac */ /* 0x000ee20008000c00 */
[----:B------:R-:W-:Y:S01]  /*4180*/  IMAD.MOV.U32 R14, RZ, RZ, RZ ;  /* 0x000000ffff0e7224 */ /* 0x000fe200078e00ff */
[----:B------:R-:W4:Y:S01]  /*4190*/  LDC.64 R16, c[0x0][0x348] ;  /* 0x0000d200ff107b82 */ /* 0x000f220000000a00 */
[----:B------:R-:W1:Y:S01]  /*41a0*/  LDCU UR30, c[0x0][0x374] ;  /* 0x00006e80ff1e77ac */ /* 0x000e620008000800 */
[----:B------:R-:W2:Y:S06]  /*41b0*/  LDCU UR15, c[0x0][0xb0c] ;  /* 0x00016180ff0f77ac */ /* 0x000eac0008000800 */
[----:B------:R-:W4:Y:S01]  /*41c0*/  LDC.64 R2, c[0x0][0x888] ;  /* 0x00022200ff027b82 */ /* 0x000f220000000a00 */
[----:B------:R-:W4:Y:S01]  /*41d0*/  LDCU UR49, c[0x0][0xb20] ;  /* 0x00016400ff3177ac */ /* 0x000f220008000800 */
[----:B------:R-:W4:Y:S06]  /*41e0*/  LDCU UR4, c[0x0][0xb30] ;  /* 0x00016600ff0477ac */ /* 0x000f2c0008000800 */
[----:B------:R-:W4:Y:S01]  /*41f0*/  LDC.64 R4, c[0x0][0x890] ;  /* 0x00022400ff047b82 */ /* 0x000f220000000a00 */
[----:B------:R-:W-:Y:S01]  /*4200*/  UMOV UR21, 0x400 ;  /* 0x0000040000157882 */ /* 0x000fe20000000000 */
[----:B---3--:R-:W-:-:S02]  /*4210*/  UIMAD.WIDE.U32 UR6, UR31, UR44, URZ ;  /* 0x0000002c1f0672a5 */ /* 0x008fc4000f8e00ff */
[----:B-1----:R-:W-:Y:S02]  /*4220*/  UIMAD.WIDE.U32 UR8, UR30, UR47, URZ ;  /* 0x0000002f1e0872a5 */ /* 0x002fe4000f8e00ff */
[----:B--2---:R-:W-:Y:S02]  /*4230*/  ULEA UR21, UR10, UR21, 0x18 ;  /* 0x000000150a157291 */ /* 0x004fe4000f8ec0ff */
[----:B------:R-:W-:Y:S02]  /*4240*/  UPLOP3.LUT UP3, UPT, UPT, UPT, UPT, 0x40, 0x4 ;  /* 0x000000000004789c */ /* 0x000fe40003f6e870 */
[----:B------:R-:W-:Y:S02]  /*4250*/  UIADD3 UR37, UPT, UPT, UR21, 0x68, URZ ;  /* 0x0000006815257890 */ /* 0x000fe4000fffe0ff */
[----:B------:R-:W-:Y:S02]  /*4260*/  UIADD3 UR33, UPT, UPT, UR21, 0x50, URZ ;  /* 0x0000005015217890 */ /* 0x000fe4000fffe0ff */
[----:B------:R-:W-:-:S02]  /*4270*/  UIADD3 UR25, UPT, UPT, UR21, 0x58, URZ ;  /* 0x0000005815197890 */ /* 0x000fc4000fffe0ff */
[----:B------:R-:W-:Y:S01]  /*4280*/  UIADD3 UR17, UPT, UPT, UR21, 0x60, URZ ;  /* 0x0000006015117890 */ /* 0x000fe2000fffe0ff */
[----:B------:R-:W-:Y:S01]  /*4290*/  UMOV UR6, UR7 ;  /* 0x0000000700067c82 */ /* 0x000fe20008000000 */
[----:B------:R-:W-:Y:S01]  /*42a0*/  UMOV UR41, UR9 ;  /* 0x0000000900297c82 */ /* 0x000fe20008000000 */
[----:B------:R-:W-:Y:S02]  /*42b0*/  UISETP.GE.AND UP0, UPT, UR42, 0x1, UPT ;  /* 0x000000012a00788c */ /* 0x000fe4000bf06270 */
[----:B------:R-:W-:Y:S01]  /*42c0*/  UISETP.NE.AND UP4, UPT, UR42, 0x1, UPT ;  /* 0x000000012a00788c */ /* 0x000fe2000bf85270 */
[----:B------:R-:W1:Y:S01]  /*42d0*/  LDCU.64 UR22, c[0x0][0xb28] ;  /* 0x00016500ff1677ac */ /* 0x000e620008000a00 */
[----:B------:R-:W-:Y:S02]  /*42e0*/  UISETP.NE.AND UP6, UPT, UR15, 0x1, UPT ;  /* 0x000000010f00788c */ /* 0x000fe4000bfc5270 */
[----:B------:R-:W-:Y:S02]  /*42f0*/  UISETP.NE.AND UP5, UPT, UR46, 0x1, UPT ;  /* 0x000000012e00788c */ /* 0x000fe4000bfa5270 */
[----:B------:R-:W-:-:S02]  /*4300*/  UPRMT UR37, UR10, 0x654, UR37 ;  /* 0x000006540a257896 */ /* 0x000fc40008000025 */
[----:B------:R-:W-:Y:S02]  /*4310*/  USHF.R.U32.HI UR43, URZ, UR45, UR6 ;  /* 0x0000002dff2b7299 */ /* 0x000fe40008011606 */
[----:B------:R-:W-:Y:S02]  /*4320*/  UPRMT UR40, UR10, 0x654, UR33 ;  /* 0x000006540a287896 */ /* 0x000fe40008000021 */
[----:B------:R-:W-:Y:S02]  /*4330*/  UPRMT UR39, UR10, 0x654, UR25 ;  /* 0x000006540a277896 */ /* 0x000fe40008000019 */
[----:B------:R-:W-:Y:S02]  /*4340*/  UPRMT UR38, UR10, 0x654, UR17 ;  /* 0x000006540a267896 */ /* 0x000fe40008000011 */
[----:B----4-:R-:W-:Y:S02]  /*4350*/  USHF.R.U32.HI UR41, URZ, UR49, UR41 ;  /* 0x00000031ff297299 */ /* 0x010fe40008011629 */
[----:B------:R-:W-:-:S11]  /*4360*/  UISETP.NE.AND UP2, UPT, UR4, 0x1, UPT ;  /* 0x000000010400788c */ /* 0x000fd6000bf45270 */
.L_x_86:
[C---:B------:R-:W-:Y:S02]  /*4370*/  LEA R12, R14.reuse, UR21, 0x3 ;  /* 0x000000150e0c7c11 */ /* 0x040fe4000f8e18ff */
[----:B------:R-:W-:Y:S02]  /*4380*/  SHF.L.U32 R9, R13, 0x1f, RZ ;  /* 0x0000001f0d097819 */ /* 0x000fe400000006ff */
[----:B------:R-:W-:Y:S02]  /*4390*/  LEA R10, R14, UR21, 0x4 ;  /* 0x000000150e0a7c11 */ /* 0x000fe4000f8e20ff */
[----:B--2---:R-:W2:Y:S02]  /*43a0*/  SYNCS.PHASECHK.TRANS64.TRYWAIT P0, [R12+URZ+0xa0], R9 ;  /* 0x0000a0090c0075a7 */ /* 0x004ea400080011ff */
[----:B--2---:R-:W-:Y:S05]  /*43b0*/  @!P0 BRA `(.L_x_76) ;  /* 0x0000005c003c8947 */ /* 0x004fea0003800000 */
.L_x_162:
[----:B--2---:R-:W2:Y:S01]  /*43c0*/  LDS.128 R8, [R10+0x130] ;  /* 0x000130000a087984 */ /* 0x004ea20000000c00 */
[----:B------:R-:W-:Y:S01]  /*43d0*/  UISETP.GE.AND UP0, UPT, UR42, 0x1, UPT ;  /* 0x000000012a00788c */ /* 0x000fe2000bf06270 */
[----:B------:R-:W-:Y:S01]  /*43e0*/  @!PT LDS RZ, [RZ] ;  /* 0x00000000fffff984 */ /* 0x000fe20000000800 */
[----:B------:R-:W-:Y:S01]  /*43f0*/  @!PT LDS RZ, [RZ] ;  /* 0x00000000fffff984 */ /* 0x000fe20000000800 */
[----:B------:R-:W-:Y:S01]  /*4400*/  @!PT LDS RZ, [RZ] ;  /* 0x00000000fffff984 */ /* 0x000fe20000000800 */
[----:B------:R-:W-:Y:S01]  /*4410*/  @!PT LDS RZ, [RZ] ;  /* 0x00000000fffff984 */ /* 0x000fe20000000800 */
[----:B------:R3:W-:Y:S06]  /*4420*/  MEMBAR.ALL.CTA ;  /* 0x0000000000007992 */ /* 0x0007ec0000008000 */
[----:B---3--:R-:W3:Y:S01]  /*4430*/  FENCE.VIEW.ASYNC.S ;  /* 0x00000000000073c6 */ /* 0x008ee20000000000 */
[----:B--2---:R-:W-:Y:S11]  /*4440*/  LOP3.LUT P0, RZ, R10, 0x1, RZ, 0xc0, !PT ;  /* 0x000000010aff7812 */ /* 0x004ff6000780c0ff */
[----:B------:R-:W-:Y:S02]  /*4450*/  @!UPT UIADD3 URZ, UPT, UPT, URZ, URZ, URZ ;  /* 0x000000fffffff290 */ /* 0x000fe4000fffe0ff */
[----:B---3--:R-:W-:Y:S01]  /*4460*/  VOTEU.ANY UP1, P0 ;  /* 0x0000000000ff7886 */ /* 0x008fe20000020100 */
[----:B------:R-:W-:Y:S11]  /*4470*/  PLOP3.LUT P0, PT, PT, PT, UP1, 0x80, 0x8 ;  /* 0x000000000008781c */ /* 0x000ff60003f0f018 */
[----:B------:R-:W-:Y:S02]  /*4480*/  @!UPT UIADD3 URZ, UPT, UPT, URZ, URZ, URZ ;  /* 0x000000fffffff290 */ /* 0x000fe4000fffe0ff */
[----:B------:R-:W-:Y:S02]  /*4490*/  @P0 SHF.R.U32.HI R0, RZ, 0x10, R9 ;  /* 0x00000010ff000819 */ /* 0x000fe40000011609 */
[----:B------:R-:W-:Y:S02]  /*44a0*/  @P0 MOV R6, R8 ;  /* 0x0000000800060202 */ /* 0x000fe40000000f00 */
[----:B------:R-:W-:Y:S01]  /*44b0*/  @P0 R2UR UR4, R0 ;  /* 0x00000000000402ca */ /* 0x000fe200000e0000 */
[----:B------:R-:W-:Y:S01]  /*44c0*/  VIADD R0, R12, 0xb0 ;  /* 0x000000b00c007836 */ /* 0x000fe20000000000 */
[----:B------:R-:W-:Y:S02]  /*44d0*/  @P0 LOP3.LUT R8, R9, 0xffff, RZ, 0xc0, !PT ;  /* 0x0000ffff09080812 */ /* 0x000fe400078ec0ff */
[----:B------:R-:W-:Y:S02]  /*44e0*/  @P0 R2UR UR6, R6 ;  /* 0x00000000060602ca */ /* 0x000fe400000e0000 */
[----:B------:R-:W-:Y:S02]  /*44f0*/  PRMT R0, RZ, 0x654, R0 ;  /* 0x00000654ff007816 */ /* 0x000fe40000000000 */
[----:B------:R-:W-:Y:S02]  /*4500*/  @P0 R2UR UR5, R8 ;  /* 0x00000000080502ca */ /* 0x000fe400000e0000 */
[----:B------:R2:W-:Y:S03]  /*4510*/  SYNCS.ARRIVE.TRANS64.RED.A1T0 RZ, [R0+URZ], RZ ;  /* 0x000000ff00ff79a7 */ /* 0x0005e600081004ff */
[----:B------:R-:W-:Y:S04]  /*4520*/  @UP1 UMOV UR29, UR4 ;  /* 0x00000004001d1c82 */ /* 0x000fe80008000000 */
[----:B------:R-:W-:Y:S04]  /*4530*/  @UP1 UMOV UR14, UR6 ;  /* 0x00000006000e1c82 */ /* 0x000fe80008000000 */
[----:B------:R-:W-:Y:S01]  /*4540*/  @UP1 UMOV UR13, UR5 ;  /* 0x00000005000d1c82 */ /* 0x000fe20008000000 */
[----:B------:R-:W-:Y:S05]  /*4550*/  BRA.U !UP0, `(.L_x_77) ;  /* 0x0000000108a47547 */ /* 0x000fea000b800000 */
[----:B------:R-:W-:Y:S02]  /*4560*/  UIMAD.WIDE.U32 UR18, UR13, UR47, URZ ;  /* 0x0000002f0d1272a5 */ /* 0x000fe4000f8e00ff */
[----:B------:R-:W-:Y:S02]  /*4570*/  UIMAD.WIDE.U32 UR26, UR14, UR44, URZ ;  /* 0x0000002c0e1a72a5 */ /* 0x000fe4000f8e00ff */
[----:B------:R-:W-:Y:S02]  /*4580*/  USEL UR4, UR30, UR41, !UP5 ;  /* 0x000000291e047287 */ /* 0x000fe4000e800000 */
[----:B------:R-:W-:Y:S02]  /*4590*/  USEL UR7, UR31, UR43, !UP6 ;  /* 0x0000002b1f077287 */ /* 0x000fe4000f000000 */
[----:B-1----:R-:W-:Y:S02]  /*45a0*/  UIMAD.WIDE.U32 UR8, UR4, UR22, URZ ;  /* 0x00000016040872a5 */ /* 0x002fe4000f8e00ff */
[----:B------:R-:W-:Y:S01]  /*45b0*/  UIMAD.WIDE.U32 UR10, UR7, UR22, URZ ;  /* 0x00000016070a72a5 */ /* 0x000fe2000f8e00ff */
[----:B------:R-:W-:Y:S02]  /*45c0*/  UMOV UR5, UR19 ;  /* 0x0000001300057c82 */ /* 0x000fe40008000000 */
[----:B------:R-:W-:Y:S03]  /*45d0*/  USHF.R.U32.HI UR6, URZ, UR49, UR5 ;  /* 0x00000031ff067299 */ /* 0x000fe60008011605 */
[----:B------:R-:W-:Y:S01]  /*45e0*/  UMOV UR5, UR27 ;  /* 0x0000001b00057c82 */ /* 0x000fe20008000000 */
[----:B------:R-:W-:Y:S02]  /*45f0*/  USEL UR6, UR13, UR6, !UP5 ;  /* 0x000000060d067287 */ /* 0x000fe4000e800000 */
[----:B------:R-:W-:Y:S03]  /*4600*/  USHF.R.U32.HI UR12, URZ, UR45, UR5 ;  /* 0x0000002dff0c7299 */ /* 0x000fe60008011605 */
[----:B------:R-:W-:Y:S02]  /*4610*/  UMOV UR5, UR9 ;  /* 0x0000000900057c82 */ /* 0x000fe40008000000 */
[----:B------:R-:W-:Y:S03]  /*4620*/  @UP4 USHF.R.U32.HI UR4, URZ, UR23, UR5 ;  /* 0x00000017ff044299 */ /* 0x000fe60008011605 */
[----:B------:R-:W-:Y:S01]  /*4630*/  UMOV UR5, UR11 ;  /* 0x0000000b00057c82 */ /* 0x000fe20008000000 */
[----:B------:R-:W-:Y:S02]  /*4640*/  UIMAD UR4, UR42, UR4, URZ ;  /* 0x000000042a0472a4 */ /* 0x000fe4000f8e02ff */
[----:B------:R-:W-:Y:S02]  /*4650*/  @UP4 USHF.R.U32.HI UR7, URZ, UR23, UR5 ;  /* 0x00000017ff074299 */ /* 0x000fe40008011605 */
[----:B------:R-:W-:Y:S02]  /*4660*/  UIMAD.WIDE.U32 UR10, UR6, UR22, URZ ;  /* 0x00000016060a72a5 */ /* 0x000fe4000f8e00ff */
[----:B------:R-:W-:Y:S02]  /*4670*/  USEL UR5, UR14, UR12, !UP6 ;  /* 0x0000000c0e057287 */ /* 0x000fe4000f000000 */
[----:B------:R-:W-:Y:S02]  /*4680*/  UIMAD UR8, UR42, UR7, URZ ;  /* 0x000000072a0872a4 */ /* 0x000fe4000f8e02ff */
[----:B------:R-:W-:Y:S03]  /*4690*/  UISETP.GE.AND UP0, UPT, UR6, UR4, UPT ;  /* 0x000000040600728c */ /* 0x000fe6000bf06270 */
[----:B------:R-:W-:Y:S01]  /*46a0*/  UMOV UR4, UR11 ;  /* 0x0000000b00047c82 */ /* 0x000fe20008000000 */
[----:B------:R-:W-:Y:S02]  /*46b0*/  UISETP.GE.OR UP0, UPT, UR5, UR8, UP0 ;  /* 0x000000080500728c */ /* 0x000fe40008706670 */
[----:B------:R-:W-:Y:S02]  /*46c0*/  USHF.R.U32.HI UR4, URZ, UR23, UR4 ;  /* 0x00000017ff047299 */ /* 0x000fe40008011604 */
[----:B------:R-:W-:Y:S02]  /*46d0*/  UIMAD.WIDE.U32 UR8, UR5, UR22, URZ ;  /* 0x00000016050872a5 */ /* 0x000fe4000f8e00ff */
[----:B------:R-:W-:Y:S04]  /*46e0*/  USEL UR10, UR6, UR4, !UP4 ;  /* 0x00000004060a7287 */ /* 0x000fe8000e000000 */
[----:B------:R-:W-:Y:S01]  /*46f0*/  UIADD3 UR11, UPT, UPT, -UR10, URZ, URZ ;  /* 0x000000ff0a0b7290 */ /* 0x000fe2000fffe1ff */
[----:B------:R-:W-:Y:S02]  /*4700*/  @!UP0 UMOV UR4, UR9 ;  /* 0x0000000900048c82 */ /* 0x000fe40008000000 */
[----:B------:R-:W-:Y:S02]  /*4710*/  @!UP0 USHF.R.U32.HI UR4, URZ, UR23, UR4 ;  /* 0x00000017ff048299 */ /* 0x000fe40008011604 */
[----:B------:R-:W-:Y:S02]  /*4720*/  UIMAD UR8, UR42, UR11, UR6 ;  /* 0x0000000b2a0872a4 */ /* 0x000fe4000f8e0206 */
[----:B------:R-:W-:Y:S04]  /*4730*/  @!UP0 USEL UR4, UR5, UR4, !UP4 ;  /* 0x0000000405048287 */ /* 0x000fe8000e000000 */
[----:B------:R-:W-:Y:S02]  /*4740*/  @!UP0 UIMAD UR8, UR7, UR8, UR4 ;  /* 0x00000008070882a4 */ /* 0x000fe4000f8e0204 */
[----:B------:R-:W-:Y:S02]  /*4750*/  @!UP0 UIADD3 UR9, UPT, UPT, UR10, -UR4, URZ ;  /* 0x800000040a098290 */ /* 0x000fe4000fffe0ff */
[----:B------:R-:W-:Y:S02]  /*4760*/  UIADD3 UR4, UPT, UPT, -UR5, URZ, URZ ;  /* 0x000000ff05047290 */ /* 0x000fe4000fffe1ff */
[----:B------:R-:W-:Y:S02]  /*4770*/  UIADD3 UR7, UPT, UPT, -UR6, URZ, URZ ;  /* 0x000000ff06077290 */ /* 0x000fe4000fffe1ff */
[----:B------:R-:W-:Y:S02]  /*4780*/  @!UP0 UIMAD UR6, UR9, UR42, UR5 ;  /* 0x0000002a090682a4 */ /* 0x000fe4000f8e0205 */
[----:B------:R-:W-:Y:S02]  /*4790*/  UIMAD UR14, UR15, UR4, UR14 ;  /* 0x000000040f0e72a4 */ /* 0x000fe4000f8e020e */
[----:B------:R-:W-:Y:S01]  /*47a0*/  UIMAD UR13, UR46, UR7, UR13 ;  /* 0x000000072e0d72a4 */ /* 0x000fe2000f8e020d */
[----:B------:R-:W-:Y:S02]  /*47b0*/  @!UP0 UMOV UR5, UR8 ;  /* 0x0000000800058c82 */ /* 0x000fe40008000000 */
[----:B------:R-:W-:Y:S02]  /*47c0*/  UIMAD UR14, UR5, UR15, UR14 ;  /* 0x0000000f050e72a4 */ /* 0x000fe4000f8e020e */
[----:B------:R-:W-:Y:S11]  /*47d0*/  UIMAD UR13, UR6, UR46, UR13 ;  /* 0x0000002e060d72a4 */ /* 0x000ff6000f8e020d */
[----:B------:R-:W-:Y:S01]  /*47e0*/  @!UPT UIADD3 URZ, UPT, UPT, URZ, URZ, URZ ;  /* 0x000000fffffff290 */ /* 0x000fe2000fffe0ff */
.L_x_77:
[----:B------:R-:W3:Y:S01]  /*47f0*/  @!UP2 LDCU.128 UR8, c[0x0][0xb10] ;  /* 0x00016200ff08a7ac */ /* 0x000ee20008000c00 */
[C---:B------:R-:W-:Y:S02]  /*4800*/  ISETP.NE.U32.AND P1, PT, R4.reuse, RZ, PT ;  /* 0x000000ff0400720c */ /* 0x040fe40003f25070 */
[----:B------:R-:W-:Y:S02]  /*4810*/  ISETP.NE.U32.AND P0, PT, R4, RZ, PT ;  /* 0x000000ff0400720c */ /* 0x000fe40003f05070 */
[C---:B------:R-:W-:Y:S02]  /*4820*/  ISETP.NE.AND.EX P1, PT, R5.reuse, RZ, PT, P1 ;  /* 0x000000ff0500720c */ /* 0x040fe40003f25310 */
[----:B------:R-:W-:Y:S01]  /*4830*/  ISETP.NE.AND.EX P0, PT, R5, RZ, PT, P0 ;  /* 0x000000ff0500720c */ /* 0x000fe20003f05300 */
[----:B------:R-:W4:Y:S01]  /*4840*/  @!UP2 LDCU UR5, c[0x0][0xb0c] ;  /* 0x00016180ff05a7ac */ /* 0x000f220008000800 */
[----:B------:R-:W-:Y:S01]  /*4850*/  SHF.L.U32 R9, R15, 0x1f, RZ ;  /* 0x0000001f0f097819 */ /* 0x000fe200000006ff */
[----:B------:R-:W-:Y:S02]  /*4860*/  USHF.L.U32 UR35, UR16, 0x6, URZ ;  /* 0x0000000610237899 */ /* 0x000fe400080006ff */
[----:B------:R-:W-:Y:S02]  /*4870*/  USHF.L.U32 UR34, UR20, 0x8, URZ ;  /* 0x0000000814227899 */ /* 0x000fe400080006ff */
[----:B---3--:R-:W-:Y:S07]  /*4880*/  UIMAD.WIDE.U32 UR6, UR14, UR8, URZ ;  /* 0x000000080e0672a5 */ /* 0x008fee000f8e00ff */
[----:B------:R-:W-:Y:S01]  /*4890*/  @!UP2 UMOV UR4, UR7 ;  /* 0x000000070004ac82 */ /* 0x000fe20008000000 */
[----:B----4-:R-:W-:Y:S02]  /*48a0*/  @!UP2 UISETP.NE.AND UP0, UPT, UR5, 0x1, UPT ;  /* 0x000000010500a88c */ /* 0x010fe4000bf05270 */
[----:B------:R-:W-:Y:S02]  /*48b0*/  @!UP2 USHF.R.U32.HI UR4, URZ, UR9, UR4 ;  /* 0x00000009ff04a299 */ /* 0x000fe40008011604 */
[----:B------:R-:W-:Y:S02]  /*48c0*/  UIMAD.WIDE.U32 UR6, UR13, UR11, URZ ;  /* 0x0000000b0d0672a5 */ /* 0x000fe4000f8e00ff */
[----:B------:R-:W-:Y:S02]  /*48d0*/  @!UP2 USEL UR8, UR14, UR4, !UP0 ;  /* 0x000000040e08a287 */ /* 0x000fe4000c000000 */
[----:B------:R-:W-:Y:S03]  /*48e0*/  @!UP2 UISETP.NE.AND UP0, UPT, UR10, 0x1, UPT ;  /* 0x000000010a00a88c */ /* 0x000fe6000bf05270 */
[----:B------:R-:W-:Y:S02]  /*48f0*/  @!UP2 UMOV UR6, UR7 ;  /* 0x000000070006ac82 */ /* 0x000fe40008000000 */
[----:B------:R-:W3:Y:S02]  /*4900*/  @!UP2 LDCU UR4, c[0x0][0xb20] ;  /* 0x00016400ff04a7ac */ /* 0x000ee40008000800 */
[----:B---3--:R-:W-:Y:S04]  /*4910*/  @!UP2 USHF.R.U32.HI UR6, URZ, UR4, UR6 ;  /* 0x00000004ff06a299 */ /* 0x008fe80008011606 */
[----:B------:R-:W-:Y:S04]  /*4920*/  @!UP2 USEL UR6, UR13, UR6, !UP0 ;  /* 0x000000060d06a287 */ /* 0x000fe8000c000000 */
[----:B------:R-:W-:Y:S02]  /*4930*/  @!UP2 UIADD3 UR4, UPT, UPT, -UR8, UR6, URZ ;  /* 0x000000060804a290 */ /* 0x000fe4000fffe1ff */
[----:B------:R-:W-:Y:S02]  /*4940*/  @!UP2 UIADD3 UR6, UPT, UPT, UR8, -UR6, URZ ;  /* 0x800000060806a290 */ /* 0x000fe4000fffe0ff */
[----:B------:R-:W-:Y:S02]  /*4950*/  @!UP2 UIMAD UR14, UR4, UR5, UR14 ;  /* 0x00000005040ea2a4 */ /* 0x000fe4000f8e020e */
[----:B------:R-:W-:Y:S01]  /*4960*/  @!UP2 UIMAD UR13, UR6, UR10, UR13 ;  /* 0x0000000a060da2a4 */ /* 0x000fe2000f8e020d */
[----:B------:R-:W-:Y:S11]  /*4970*/  BRA.U UP3, `(.L_x_78) ;  /* 0x0000000103107547 */ /* 0x000ff6000b800000 */
[----:B--2---:R-:W-:Y:S04]  /*4980*/  MOV R0, UR48 ;  /* 0x0000003000007c02 */ /* 0x004fe80008000f00 */
[----:B------:R-:W-:Y:S04]  /*4990*/  SHF.L.U32 R11, R0, 0x1f, RZ ;  /* 0x0000001f000b7819 */ /* 0x000fe800000006ff */
[----:B------:R-:W2:Y:S02]  /*49a0*/  SYNCS.PHASECHK.TRANS64.TRYWAIT P2, [UR21+0x98], R11 ;  /* 0x0000980bff0075a7 */ /* 0x000ea40008041115 */
[----:B--2---:R-:W-:Y:S05]  /*49b0*/  @!P2 BRA `(.L_x_79) ;  /* 0x0000005400d0a947 */ /* 0x004fea0003800000 */
.L_x_78:
[----:B------:R-:W-:Y:S05]  /*49c0*/  @!P1 BRA `(.L_x_80) ;  /* 0x0000000000309947 */ /* 0x000fea0003800000 */
[----:B------:R-:W-:Y:S01]  /*49d0*/  ISETP.NE.U32.AND P1, PT, R2, RZ, PT ;  /* 0x000000ff0200720c */ /* 0x000fe20003f25070 */
[----:B------:R-:W3:Y:S01]  /*49e0*/  LDCU.64 UR4, c[0x0][0x358] ;  /* 0x00006b00ff0477ac */ /* 0x000ee20008000a00 */
[----:B------:R-:W-:Y:S02]  /*49f0*/  IMAD.MOV.U32 R85, RZ, RZ, 0x1 ;  /* 0x00000001ff557424 */ /* 0x000fe400078e00ff */
[----:B------:R-:W-:Y:S11]  /*4a00*/  ISETP.NE.AND.EX P1, PT, R3, RZ, PT, P1 ;  /* 0x000000ff0300720c */ /* 0x000ff60003f25310 */
[----:B------:R-:W-:Y:S02]  /*4a10*/  @!UPT UIADD3 URZ, UPT, UPT, URZ, URZ, URZ ;  /* 0x000000fffffff290 */ /* 0x000fe4000fffe0ff */
[----:B--2---:R-:W2:Y:S01]  /*4a20*/  @P1 LDC.64 R10, c[0x0][0x888] ;  /* 0x00022200ff0a1b82 */ /* 0x004ea20000000a00 */
[----:B------:R-:W-:Y:S04]  /*4a30*/  @P1 IMAD R0, R4, UR36, RZ ;  /* 0x0000002404001c24 */ /* 0x000fe8000f8e02ff */
[----:B--2---:R-:W-:Y:S04]  /*4a40*/  @P1 IMAD.WIDE R10, R0, 0x4, R10 ;  /* 0x00000004000a1825 */ /* 0x004fe800078e020a */
[----:B------:R-:W-:Y:S01]  /*4a50*/  HFMA2 R0, -RZ, RZ, 0, 5.9604644775390625e-08 ;  /* 0x00000001ff007431 */ /* 0x000fe200000001ff */
[----:B---3-5:R3:W5:Y:S04]  /*4a60*/  @P1 LDG.E R41, desc[UR4][R10.64] ;  /* 0x000000040a291981 */ /* 0x028768000c1e1900 */
[----:B------:R-:W-:Y:S01]  /*4a70*/  @!P1 PRMT R85, R0, 0x7610, R85 ;  /* 0x0000761000559816 */ /* 0x000fe20000000055 */
[----:B---3--:R-:W4:Y:S06]  /*4a80*/  @!P1 LDC R41, c[0x0][0x880] ;  /* 0x00022000ff299b82 */ /* 0x008f2c0000000800 */
.L_x_80:
[----:B----45:R-:W-:Y:S01]  /*4a90*/  @!P0 FSETP.EQ.AND P1, PT, R41, RZ, PT ;  /* 0x000000ff2900820b */ /* 0x030fe20003f22000 */
[----:B------:R-:W-:Y:S01]  /*4aa0*/  @!UPT UIADD3 URZ, UPT, UPT, URZ, URZ, URZ ;  /* 0x000000fffffff290 */ /* 0x000fe2000fffe0ff */
[----:B------:R-:W-:Y:S11]  /*4ab0*/  @!P0 BRA `(.L_x_81) ;  /* 0x0000000000188947 */ /* 0x000ff60003800000 */
[----:B------:R-:W-:Y:S02]  /*4ac0*/  LOP3.LUT P0, RZ, R85, 0xff, RZ, 0xc0, !PT ;  /* 0x000000ff55ff7812 */ /* 0x000fe4000780c0ff */
[----:B------:R-:W-:Y:S04]  /*4ad0*/  ISETP.NE.U32.AND P1, PT, R2, RZ, PT ;  /* 0x000000ff0200720c */ /* 0x000fe80003f25070 */
[----:B------:R-:W-:Y:S04]  /*4ae0*/  ISETP.NE.AND.EX P1, PT, R3, RZ, PT, P1 ;  /* 0x000000ff0300720c */ /* 0x000fe80003f25310 */
[----:B------:R-:W-:Y:S03]  /*4af0*/  PLOP3.LUT P1, PT, P1, PT, PT, 0x8, 0x80 ;  /* 0x000000000080781c */ /* 0x000fe60000f2e170 */
[----:B------:R-:W-:Y:S11]  /*4b00*/  @P0 FSETP.EQ.AND P1, PT, R41, RZ, PT ;  /* 0x000000ff2900020b */ /* 0x000ff60003f22000 */
[----:B------:R-:W-:Y:S02]  /*4b10*/  @!UPT UIADD3 URZ, UPT, UPT, URZ, URZ, URZ ;  /* 0x000000fffffff290 */ /* 0x000fe4000fffe0ff */
.L_x_81:
[----:B------:R-:W3:Y:S01]  /*4b20*/  SYNCS.PHASECHK.TRANS64.TRYWAIT P2, [UR21+0x70], R9 ;  /* 0x00007009ff0075a7 */ /* 0x000ee20008041115 */
[----:B------:R-:W-:Y:S04]  /*4b30*/  ELECT P0, URZ, PT ;  /* 0x0000000000ff782f */ /* 0x000fe80003800000 */
[----:B------:R-:W-:Y:S11]  /*4b40*/  PLOP3.LUT P1, PT, P1, P0, PT, 0xf2, 0x2f ;  /* 0x00000000002f781c */ /* 0x000ff60000f21e72 */
[----:B------:R-:W-:Y:S02]  /*4b50*/  @!UPT UIADD3 URZ, UPT, UPT, URZ, URZ, URZ ;  /* 0x000000fffffff290 */ /* 0x000fe4000fffe0ff */
[----:B------:R-:W-:Y:S05]  /*4b60*/  @!P1 IADD3 R8, P0, PT, R16, 0x580, RZ ;  /* 0x0000058010089810 */ /* 0x000fea0007f1e0ff */
[----:B------:R-:W-:Y:S01]  /*4b70*/  @!P1 IMAD.X R6, RZ, RZ, R17, P0 ;  /* 0x000000ffff069224 */ /* 0x000fe200000e0611 */
[----:B---3--:R-:W-:Y:S07]  /*4b80*/  @!P2 BRA `(.L_x_82) ;  /* 0x000000540074a947 */ /* 0x008fee0003800000 */
.L_x_165:
[----:B------:R-:W-:Y:S01]  /*4b90*/  @!P1 R2UR UR5, R8 ;  /* 0x00000000080592ca */ /* 0x000fe200000e0000 */
[----:B------:R-:W-:Y:S01]  /*4ba0*/  VOTEU.ALL UP0, P1 ;  /* 0x0000000000ff7886 */ /* 0x000fe20000800000 */
[----:B------:R-:W-:Y:S01]  /*4bb0*/  @!P1 R2UR UR4, R6 ;  /* 0x00000000060492ca */ /* 0x000fe200000e0000 */
[----:B--2---:R-:W-:Y:S01]  /*4bc0*/  @!P1 IMAD.MOV.U32 R0, RZ, RZ, 0x1000 ;  /* 0x00001000ff009424 */ /* 0x004fe200078e00ff */
[----:B------:R-:W-:Y:S01]  /*4bd0*/  UMOV UR6, 0x0 ;  /* 0x0000000000067882 */ /* 0x000fe20000000000 */
[----:B------:R-:W-:Y:S01]  /*4be0*/  UMOV UR7, 0x10000000 ;  /* 0x1000000000077882 */ /* 0x000fe20000000000 */
[----:B------:R-:W-:Y:S01]  /*4bf0*/  @!UP0 UIADD3 UR32, UPT, UPT, UR21, 0x200, URZ ;  /* 0x0000020015208890 */ /* 0x000fe2000fffe0ff */
[----:B------:R-:W-:Y:S01]  /*4c00*/  @!P1 IADD3 R8, P0, PT, R16, 0x580, RZ ;  /* 0x0000058010089810 */ /* 0x000fe20007f1e0ff */
[----:B------:R-:W-:Y:S04]  /*4c10*/  VOTEU.ALL UP0, P1 ;  /* 0x0000000000ff7886 */ /* 0x000fe80000800000 */
[----:B------:R-:W-:Y:S02]  /*4c20*/  @!P1 IMAD.X R6, RZ, RZ, R17, P0 ;  /* 0x000000ffff069224 */ /* 0x000fe400000e0611 */
[----:B------:R-:W-:Y:S02]  /*4c30*/  IMAD.U32 R10, RZ, RZ, UR5 ;  /* 0x00000005ff0a7e24 */ /* 0x000fe4000f8e00ff */
[----:B------:R-:W-:Y:S03]  /*4c40*/  IMAD.U32 R11, RZ, RZ, UR4 ;  /* 0x00000004ff0b7e24 */ /* 0x000fe6000f8e00ff */
[----:B------:R-:W-:Y:S02]  /*4c50*/  @!P1 R2UR UR4, R10 ;  /* 0x000000000a0492ca */ /* 0x000fe400000e0000 */
[----:B------:R-:W-:Y:S11]  /*4c60*/  @!P1 R2UR UR5, R11 ;  /* 0x000000000b0592ca */ /* 0x000ff600000e0000 */
[----:B------:R-:W-:Y:S02]  /*4c70*/  @!UPT UIADD3 URZ, UPT, UPT, URZ, URZ, URZ ;  /* 0x000000fffffff290 */ /* 0x000fe4000fffe0ff */
[----:B------:R2:W-:Y:S01]  /*4c80*/  @!UP0 UTMALDG.3D [UR32], [UR4], desc[UR6] ;  /* 0x00000620040085b4 */ /* 0x0005e20008011000 */
[----:B------:R2:W-:Y:S01]  /*4c90*/  @!P1 SYNCS.ARRIVE.TRANS64.RED.A0TR RZ, [UR21+0x50], R0 ;  /* 0x00005000ffff99a7 */ /* 0x0005e20008300415 */
[----:B------:R-:W-:Y:S01]  /*4ca0*/  SYNCS.ARRIVE.TRANS64.RED.A1T0 RZ, [UR40], RZ ;  /* 0x000000ffffff79a7 */ /* 0x000fe20008100428 */
[----:B------:R-:W3:Y:S02]  /*4cb0*/  SYNCS.PHASECHK.TRANS64.TRYWAIT P2, [UR21+0x78], R9 ;  /* 0x00007809ff0075a7 */ /* 0x000ee40008041115 */
[----:B--23--:R-:W-:Y:S05]  /*4cc0*/  @!P2 BRA `(.L_x_83) ;  /* 0x00000054003ca947 */ /* 0x00cfea0003800000 */
.L_x_167:
        /* <DEDUP_REMOVED lines=8> */
[----:B------:R-:W-:Y:S01]  /*4d50*/  @!UP0 UIADD3 UR24, UPT, UPT, UR21, 0x1200, URZ ;  /* 0x0000120015188890 */ /* 0x000fe2000fffe0ff */
[----:B------:R-:W-:Y:S01]  /*4d60*/  VOTEU.ALL UP0, P1 ;  /* 0x0000000000ff7886 */ /* 0x000fe20000800000 */
[----:B------:R-:W-:Y:S01]  /*4d70*/  UMOV UR27, UR35 ;  /* 0x00000023001b7c82 */ /* 0x000fe20008000000 */
[----:B------:R-:W-:Y:S02]  /*4d80*/  UMOV UR28, UR36 ;  /* 0x00000024001c7c82 */ /* 0x000fe40008000000 */
[----:B------:R-:W-:Y:S02]  /*4d90*/  IMAD.U32 R10, RZ, RZ, UR5 ;  /* 0x00000005ff0a7e24 */ /* 0x000fe4000f8e00ff */
[----:B------:R-:W-:Y:S02]  /*4da0*/  IMAD.U32 R11, RZ, RZ, UR4 ;  /* 0x00000004ff0b7e24 */ /* 0x000fe4000f8e00ff */
[----:B------:R-:W-:Y:S01]  /*4db0*/  @!P1 IMAD.X R6, RZ, RZ, R17, P0 ;  /* 0x000000ffff069224 */ /* 0x000fe200000e0611 */
        /* <DEDUP_REMOVED lines=8> */
.L_x_169:
[----:B------:R-:W-:Y:S01]  /*4e40*/  @!P1 R2UR UR5, R8 ;  /* 0x00000000080592ca */ /* 0x000fe200000e0000 */
[----:B------:R-:W-:Y:S01]  /*4e50*/  VOTEU.ALL UP0, P1 ;  /* 0x0000000000ff7886 */ /* 0x000fe20000800000 */
[----:B------:R-:W-:Y:S01]  /*4e60*/  @!P1 R2UR UR4, R6 ;  /* 0x00000000060492ca */ /* 0x000fe200000e0000 */
[----:B--2---:R-:W-:Y:S01]  /*4e70*/  @!P1 IMAD.MOV.U32 R0, RZ, RZ, 0x1000 ;  /* 0x00001000ff009424 */ /* 0x004fe200078e00ff */
[----:B------:R-:W-:Y:S01]  /*4e80*/  UMOV UR6, 0x0 ;  /* 0x0000000000067882 */ /* 0x000fe20000000000 */
[----:B------:R-:W-:Y:S01]  /*4e90*/  UMOV UR7, 0x10000000 ;  /* 0x1000000000077882 */ /* 0x000fe20000000000 */
[----:B------:R-:W-:Y:S01]  /*4ea0*/  @!UP0 UIADD3 UR18, UPT, UPT, UR34, 0x80, URZ ;  /* 0x0000008022128890 */ /* 0x000fe2000fffe0ff */
[----:B------:R-:W-:Y:S01]  /*4eb0*/  VIADD R14, R14, 0x1 ;  /* 0x000000010e0e7836 */ /* 0x000fe20000000000 */
[----:B------:R-:W-:Y:S01]  /*4ec0*/  @!UP0 UIADD3 UR16, UPT, UPT, UR21, 0x2200, URZ ;  /* 0x0000220015108890 */ /* 0x000fe2000fffe0ff */
[----:B------:R-:W-:Y:S01]  /*4ed0*/  VOTEU.ALL UP0, P1 ;  /* 0x0000000000ff7886 */ /* 0x000fe20000800000 */
[----:B------:R-:W-:Y:S01]  /*4ee0*/  UMOV UR19, UR35 ;  /* 0x0000002300137c82 */ /* 0x000fe20008000000 */
[----:B------:R-:W-:Y:S02]  /*4ef0*/  UMOV UR20, UR36 ;  /* 0x0000002400147c82 */ /* 0x000fe40008000000 */
        /* <DEDUP_REMOVED lines=10> */
.L_x_171:
[----:B------:R-:W-:Y:S01]  /*4fa0*/  @!P1 IADD3 R6, P0, PT, R16, 0x580, RZ ;  /* 0x0000058010069810 */ /* 0x000fe20007f1e0ff */
[----:B------:R-:W-:Y:S01]  /*4fb0*/  VOTEU.ALL UP0, P1 ;  /* 0x0000000000ff7886 */ /* 0x000fe20000800000 */
[----:B------:R-:W-:Y:S01]  /*4fc0*/  UMOV UR6, 0x0 ;  /* 0x0000000000067882 */ /* 0x000fe20000000000 */
[----:B------:R-:W-:Y:S01]  /*4fd0*/  UMOV UR7, 0x10000000 ;  /* 0x1000000000077882 */ /* 0x000fe20000000000 */
[----:B------:R-:W-:Y:S01]  /*4fe0*/  @!P1 R2UR UR5, R6 ;  /* 0x00000000060592ca */ /* 0x000fe200000e0000 */
[----:B--2---:R-:W-:Y:S01]  /*4ff0*/  @!P1 IMAD.X R0, RZ, RZ, R17, P0 ;  /* 0x000000ffff009224 */ /* 0x004fe200000e0611 */
[----:B------:R-:W-:Y:S01]  /*5000*/  @!UP0 UIADD3 UR10, UPT, UPT, UR34, 0xc0, URZ ;  /* 0x000000c0220a8890 */ /* 0x000fe2000fffe0ff */
[----:B------:R-:W-:Y:S01]  /*5010*/  R2UR UR16, R87 ;  /* 0x00000000571072ca */ /* 0x000fe200000e0000 */
[----:B------:R-:W-:Y:S01]  /*5020*/  @!UP0 UIADD3 UR8, UPT, UPT, UR21, 0x3200, URZ ;  /* 0x0000320015088890 */ /* 0x000fe2000fffe0ff */
[----:B------:R-:W-:Y:S01]  /*5030*/  ISETP.NE.AND P0, PT, R14, 0x2, PT ;  /* 0x000000020e00780c */ /* 0x000fe20003f05270 */
[----:B------:R-:W-:Y:S01]  /*5040*/  @!UP0 UIADD3 UR9, UPT, UPT, UR21, 0x68, URZ ;  /* 0x0000006815098890 */ /* 0x000fe2000fffe0ff */
[----:B------:R-:W-:Y:S01]  /*5050*/  @!P1 R2UR UR4, R0 ;  /* 0x00000000000492ca */ /* 0x000fe200000e0000 */
[----:B------:R-:W-:Y:S01]  /*5060*/  VOTEU.ALL UP0, P1 ;  /* 0x0000000000ff7886 */ /* 0x000fe20000800000 */
[----:B------:R-:W-:Y:S01]  /*5070*/  UMOV UR11, UR35 ;  /* 0x00000023000b7c82 */ /* 0x000fe20008000000 */
[----:B------:R-:W-:Y:S01]  /*5080*/  UMOV UR12, UR36 ;  /* 0x00000024000c7c82 */ /* 0x000fe20008000000 */
[----:B------:R-:W-:Y:S01]  /*5090*/  SEL R0, RZ, 0x1, P0 ;  /* 0x00000001ff007807 */ /* 0x000fe20000000000 */
[----:B------:R-:W-:Y:S01]  /*50a0*/  UPLOP3.LUT UP3, UPT, UPT, UPT, UPT, 0x80, 0x8 ;  /* 0x000000000008789c */ /* 0x000fe20003f6f070 */
[----:B------:R-:W-:Y:S01]  /*50b0*/  IMAD.U32 R8, RZ, RZ, UR5 ;  /* 0x00000005ff087e24 */ /* 0x000fe2000f8e00ff */
[----:B------:R-:W-:Y:S01]  /*50c0*/  LOP3.LUT R15, R15, 0x1, RZ, 0x3c, !PT ;  /* 0x000000010f0f7812 */ /* 0x000fe200078e3cff */
[----:B------:R-:W-:Y:S01]  /*50d0*/  UMOV UR36, UR29 ;  /* 0x0000001d00247c82 */ /* 0x000fe20008000000 */
[----:B------:R-:W-:Y:S01]  /*50e0*/  LOP3.LUT R13, R13, R0, RZ, 0x3c, !PT ;  /* 0x000000000d0d7212 */ /* 0x000fe200078e3cff */
[----:B------:R-:W-:Y:S01]  /*50f0*/  UIADD3 UR20, UPT, UPT, UR13, UR16, URZ ;  /* 0x000000100d147290 */ /* 0x000fe2000fffe0ff */
[----:B------:R-:W-:Y:S01]  /*5100*/  SEL R14, R14, RZ, P0 ;  /* 0x000000ff0e0e7207 */ /* 0x000fe20000000000 */
[----:B------:R-:W-:Y:S01]  /*5110*/  UIADD3 UR16, UPT, UPT, UR14, UR59, URZ ;  /* 0x0000003b0e107290 */ /* 0x000fe2000fffe0ff */
[----:B------:R-:W-:Y:S01]  /*5120*/  IMAD.U32 R9, RZ, RZ, UR4 ;  /* 0x00000004ff097e24 */ /* 0x000fe2000f8e00ff */
[----:B------:R-:W-:Y:S04]  /*5130*/  @!P1 R2UR UR4, R8 ;  /* 0x00000000080492ca */ /* 0x000fe800000e0000 */
[----:B------:R-:W-:Y:S11]  /*5140*/  @!P1 R2UR UR5, R9 ;  /* 0x00000000090592ca */ /* 0x000ff600000e0000 */
[----:B------:R-:W-:Y:S02]  /*5150*/  @!UPT UIADD3 URZ, UPT, UPT, URZ, URZ, URZ ;  /* 0x000000fffffff290 */ /* 0x000fe4000fffe0ff */
[----:B------:R2:W-:Y:S01]  /*5160*/  @!UP0 UTMALDG.3D [UR8], [UR4], desc[UR6] ;  /* 0x00000608040085b4 */ /* 0x0005e20008011000 */
[----:B------:R2:W-:Y:S01]  /*5170*/  @!P1 SYNCS.ARRIVE.TRANS64.RED.A0TR RZ, [UR21+0x68], R7 ;  /* 0x00006807ffff99a7 */ /* 0x0005e20008300415 */
[----:B------:R-:W-:Y:S01]  /*5180*/  SYNCS.ARRIVE.TRANS64.RED.A1T0 RZ, [UR37], RZ ;  /* 0x000000ffffff79a7 */ /* 0x000fe20008100425 */
[----:B------:R-:W-:Y:S05]  /*5190*/  BRA.U UP1, `(.L_x_86) ;  /* 0xfffffff101747547 */ /* 0x000fea000b83ffff */
[----:B------:R-:W-:-:S04]  /*51a0*/  SHF.L.U32 R3, R15, 0x1f, RZ ;  /* 0x0000001f0f037819 */ /* 0x000fc800000006ff */
[----:B------:R-:W3:Y:S02]  /*51b0*/  SYNCS.PHASECHK.TRANS64.TRYWAIT P0, [UR21+0x70], R3 ;  /* 0x00007003ff0075a7 */ /* 0x000ee40008001115 */
[----:B---3--:R-:W-:Y:S05]  /*51c0*/  @!P0 BRA `(.L_x_87) ;  /* 0x0000005000448947 */ /* 0x008fea0003800000 */
.L_x_173:
[----:B------:R-:W4:Y:S02]  /*51d0*/  SYNCS.PHASECHK.TRANS64.TRYWAIT P0, [UR21+0x78], R3 ;  /* 0x00007803ff0075a7 */ /* 0x000f240008001115 */
[----:B----4-:R-:W-:Y:S05]  /*51e0*/  @!P0 BRA `(.L_x_88) ;  /* 0x0000005000548947 */ /* 0x010fea0003800000 */
.L_x_175:
[----:B------:R-:W4:Y:S02]  /*51f0*/  SYNCS.PHASECHK.TRANS64.TRYWAIT P0, [UR21+0x80], R3 ;  /* 0x00008003ff0075a7 */ /* 0x000f240008001115 */
[----:B----4-:R-:W-:Y:S05]  /*5200*/  @!P0 BRA `(.L_x_89) ;  /* 0x0000005000648947 */ /* 0x010fea0003800000 */
.L_x_177:
[----:B---3--:R-:W-:-:S07]  /*5210*/  MOV R0, UR21 ;  /* 0x0000001500007c02 */ /* 0x008fce0008000f00 */
.L_x_90:
[----:B---3--:R-:W-:-:S04]  /*5220*/  SHF.L.U32 R3, R15, 0x1f, RZ ;  /* 0x0000001f0f037819 */ /* 0x008fc800000006ff */
[----:B------:R3:W4:Y:S03]  /*5230*/  SYNCS.PHASECHK.TRANS64.TRYWAIT P0, [R0+URZ+0x88], R3 ;  /* 0x00008803000075a7 */ /* 0x00072600080011ff */
[----:B----4-:R-:W-:Y:S05]  /*5240*/  @!P0 NANOSLEEP.SYNCS 0x989680 ;  /* 0x009896800000895d */ /* 0x010fea0003900000 */
[----:B------:R-:W4:Y:S02]  /*5250*/  @!P0 SYNCS.PHASECHK.TRANS64 P0, [R0+URZ+0x88], R3 ;  /* 0x00008803000085a7 */ /* 0x000f2400080010ff */
[----:B-12-4-:R-:W-:Y:S05]  /*5260*/  @P0 EXIT ;  /* 0x000000000000094d */ /* 0x016fea0003800000 */
[----:B------:R-:W-:Y:S05]  /*5270*/  BRA `(.L_x_90) ;  /* 0xfffffffc00e87947 */ /* 0x000fea000383ffff */
.L_x_75:
[----:B------:R-:W-:-:S06]  /*5280*/  UISETP.GE.AND UP0, UPT, UR17, 0x4, UPT ;  /* 0x000000041100788c */ /* 0x000fcc000bf06270 */
[----:B------:R-:W-:-:S13]  /*5290*/  PLOP3.LUT P0, PT, PT, PT, UP0, 0x80, 0x8 ;  /* 0x000000000008781c */ /* 0x000fda0003f0f008 */
[----:B-1----:R-:W-:Y:S05]  /*52a0*/  @!P0 EXIT ;  /* 0x000000000000894d */ /* 0x002fea0003800000 */
[----:B------:R-:W1:Y:S08]  /*52b0*/  S2UR UR4, SR_CgaCtaId ;  /* 0x00000000000479c3 */ /* 0x000e700000008800 */
[----:B------:R-:W-:Y:S01]  /*52c0*/  BAR.SYNC.DEFER_BLOCKING 0x6, 0xa0 ;  /* 0x0182800000007b1d */ /* 0x000fe20000010000 */
[C---:B------:R-:W-:Y:S01]  /*52d0*/  IMAD.SHL.U32 R7, R95.reuse, 0x40, RZ ;  /* 0x000000405f077824 */ /* 0x040fe200078e00ff */
[C---:B------:R-:W-:Y:S01]  /*52e0*/  LOP3.LUT R97, R95.reuse, 0x60, RZ, 0xc0, !PT ;  /* 0x000000605f617812 */ /* 0x040fe200078ec0ff */
[----:B------:R-:W-:-:S02]  /*52f0*/  IMAD.SHL.U32 R4, R95, 0x20, RZ ;  /* 0x000000205f047824 */ /* 0x000fc400078e00ff */
[----:B------:R-:W-:Y:S02]  /*5300*/  HFMA2 R36, -RZ, RZ, 0, 0 ;  /* 0x00000000ff247431 */ /* 0x000fe400000001ff */
[----:B------:R-:W-:Y:S01]  /*5310*/  IMAD.SHL.U32 R6, R95, 0x2, RZ ;  /* 0x000000025f067824 */ /* 0x000fe200078e00ff */
[----:B------:R-:W-:Y:S01]  /*5320*/  UMOV UR44, 0x400 ;  /* 0x00000400002c7882 */ /* 0x000fe20000000000 */
[----:B------:R-:W2:Y:S01]  /*5330*/  LDC.64 R82, c[0x0][0x8b0] ;  /* 0x00022c00ff527b82 */ /* 0x000ea20000000a00 */
[----:B------:R-:W-:Y:S01]  /*5340*/  LOP3.LUT R5, R7, 0x180, RZ, 0xc0, !PT ;  /* 0x0000018007057812 */ /* 0x000fe200078ec0ff */
[----:B------:R-:W-:Y:S01]  /*5350*/  IMAD.U32 R37, R95, 0x10000, RZ ;  /* 0x000100005f257824 */ /* 0x000fe200078e00ff */
[----:B------:R-:W-:Y:S01]  /*5360*/  LOP3.LUT R4, R4, 0xc00, RZ, 0xc0, !PT ;  /* 0x00000c0004047812 */ /* 0x000fe200078ec0ff */
[----:B------:R-:W-:Y:S01]  /*5370*/  IMAD.MOV.U32 R94, RZ, RZ, RZ ;  /* 0x000000ffff5e7224 */ /* 0x000fe200078e00ff */
[----:B------:R-:W-:Y:S01]  /*5380*/  LOP3.LUT R6, R5, 0x20, R6, 0xf8, !PT ;  /* 0x0000002005067812 */ /* 0x000fe200078ef806 */
[----:B------:R-:W-:Y:S01]  /*5390*/  IMAD.SHL.U32 R5, R95, 0x8, RZ ;  /* 0x000000085f057824 */ /* 0x000fe200078e00ff */
[----:B------:R-:W-:Y:S01]  /*53a0*/  LOP3.LUT R4, R4, 0x40, R7, 0xf8, !PT ;  /* 0x0000004004047812 */ /* 0x000fe200078ef807 */
[----:B------:R-:W3:Y:S01]  /*53b0*/  LDC.64 R80, c[0x0][0x8a8] ;  /* 0x00022a00ff507b82 */ /* 0x000ee20000000a00 */
[----:B------:R-:W-:Y:S01]  /*53c0*/  LOP3.LUT R37, R37, 0x600000, RZ, 0xc0, !PT ;  /* 0x0060000025257812 */ /* 0x000fe200078ec0ff */
[----:B------:R-:W-:Y:S01]  /*53d0*/  IMAD.MOV.U32 R89, RZ, RZ, RZ ;  /* 0x000000ffff597224 */ /* 0x000fe200078e00ff */
[----:B------:R-:W-:-:S02]  /*53e0*/  LOP3.LUT R95, R95, 0x2, RZ, 0xc0, !PT ;  /* 0x000000025f5f7812 */ /* 0x000fc400078ec0ff */
[----:B------:R-:W-:Y:S02]  /*53f0*/  CS2R R92, SRZ ;  /* 0x00000000005c7805 */ /* 0x000fe4000001ff00 */
[----:B------:R-:W-:Y:S01]  /*5400*/  LOP3.LUT R5, R6, 0x30, R5, 0x78, !PT ;  /* 0x0000003006057812 */ /* 0x000fe200078e7805 */
[----:B------:R-:W4:Y:S01]  /*5410*/  LDCU UR57, c[0x0][0x370] ;  /* 0x00006e00ff3977ac */ /* 0x000f220008000800 */
[----:B------:R-:W-:Y:S01]  /*5420*/  LOP3.LUT R4, R4, 0x200, R7, 0xf8, !PT ;  /* 0x0000020004047812 */ /* 0x000fe200078ef807 */
[----:B------:R-:W-:Y:S01]  /*5430*/  IMAD.MOV R90, RZ, RZ, -R95 ;  /* 0x000000ffff5a7224 */ /* 0x000fe200078e0a5f */
[----:B------:R-:W-:Y:S01]  /*5440*/  MOV R91, RZ ;  /* 0x000000ff005b7202 */ /* 0x000fe20000000f00 */
[----:B-1----:R-:W-:Y:S01]  /*5450*/  ULEA UR44, UR4, UR44, 0x18 ;  /* 0x0000002c042c7291 */ /* 0x002fe2000f8ec0ff */
[----:B------:R-:W-:Y:S01]  /*5460*/  LOP3.LUT R84, R4, R5, RZ, 0xfc, !PT ;  /* 0x0000000504547212 */ /* 0x000fe200078efcff */
[----:B------:R-:W1:Y:S02]  /*5470*/  LDCU.64 UR62, c[0x0][0x348] ;  /* 0x00006900ff3e77ac */ /* 0x000e640008000a00 */
[----:B------:R-:W-:-:S02]  /*5480*/  UIADD3 UR4, UPT, UPT, UR44, 0x4200, URZ ;  /* 0x000042002c047890 */ /* 0x000fc4000fffe0ff */
[----:B------:R-:W-:-:S03]  /*5490*/  UIADD3 UR5, UPT, UPT, UR44, 0x200, URZ ;  /* 0x000002002c057890 */ /* 0x000fc6000fffe0ff */
[----:B------:R-:W4:Y:S01]  /*54a0*/  LDS R0, [UR44+0x150] ;  /* 0x0001502cff007984 */ /* 0x000f220008000800 */
[----:B------:R-:W1:Y:S01]  /*54b0*/  LDCU UR43, c[0x0][0xb0c] ;  /* 0x00016180ff2b77ac */ /* 0x000e620008000800 */
[----:B------:R-:W-:Y:S02]  /*54c0*/  IMAD.U32 R96, RZ, RZ, UR4 ;  /* 0x00000004ff607e24 */ /* 0x000fe4000f8e00ff */
[----:B------:R-:W-:Y:S01]  /*54d0*/  IMAD.U32 R98, RZ, RZ, UR5 ;  /* 0x00000005ff627e24 */ /* 0x000fe2000f8e00ff */
[----:B------:R-:W1:Y:S01]  /*54e0*/  LDCU UR39, c[0x0][0xb30] ;  /* 0x00016600ff2777ac */ /* 0x000e620008000800 */
[----:B------:R-:W1:Y:S01]  /*54f0*/  LDCU.64 UR46, c[0x0][0x888] ;  /* 0x00011100ff2e77ac */ /* 0x000e620008000a00 */
[----:B------:R-:W1:Y:S01]  /*5500*/  LDCU.64 UR40, c[0x0][0xb28] ;  /* 0x00016500ff2877ac */ /* 0x000e620008000a00 */
[----:B------:R-:W1:Y:S01]  /*5510*/  LDCU.64 UR60, c[0x0][0x890] ;  /* 0x00011200ff3c77ac */ /* 0x000e620008000a00 */
[----:B------:R-:W1:Y:S01]  /*5520*/  LDCU.128 UR52, c[0x0][0xb10] ;  /* 0x00016200ff3477ac */ /* 0x000e620008000c00 */
[----:B------:R-:W1:Y:S02]  /*5530*/  LDCU UR56, c[0x0][0x374] ;  /* 0x00006e80ff3877ac */ /* 0x000e640008000800 */
[----:B-1234-:R-:W-:-:S07]  /*5540*/  IMAD.IADD R37, R0, 0x1, R37 ;  /* 0x0000000100257824 */ /* 0x01efce00078e0225 */
.L_x_132:
[C---:B------:R-:W-:Y:S02]  /*5550*/  LEA R3, R89.reuse, UR44, 0x3 ;  /* 0x0000002c59037c11 */ /* 0x040fe4000f8e18ff */
[----:B------:R-:W-:Y:S02]  /*5560*/  SHF.L.U32 R0, R92, 0x1f, RZ ;  /* 0x0000001f5c007819 */ /* 0x000fe400000006ff */
[----:B------:R-:W-:Y:S02]  /*5570*/  LEA R5, R89, UR44, 0x4 ;  /* 0x0000002c59057c11 */ /* 0x000fe4000f8e20ff */
[----:B-1----:R-:W1:Y:S02]  /*5580*/  SYNCS.PHASECHK.TRANS64.TRYWAIT P0, [R3+URZ+0xa0], R0 ;  /* 0x0000a000030075a7 */ /* 0x002e6400080011ff */
[----:B-1----:R-:W-:Y:S05]  /*5590*/  @!P0 BRA `(.L_x_91) ;  /* 0x0000004c00988947 */ /* 0x002fea0003800000 */
.L_x_178:
        /* <DEDUP_REMOVED lines=11> */
[----:B------:R-:W-:Y:S01]  /*5650*/  PLOP3.LUT P0, PT, PT, PT, UP1, 0x80, 0x8 ;  /* 0x000000000008781c */ /* 0x000fe20003f0f018 */
[----:B------:R-:W-:Y:S11]  /*5660*/  UP2UR UR45, UPR, URZ, 0x2 ;  /* 0x00000002ff2d7883 */ /* 0x000ff60008000000 */
[----:B------:R-:W-:Y:S01]  /*5670*/  @!UPT UIADD3 URZ, UPT, UPT, URZ, URZ, URZ ;  /* 0x000000fffffff290 */ /* 0x000fe2000fffe0ff */
[----:B-1----:R-:W-:Y:S02]  /*5680*/  @P0 SHF.R.U32.HI R0, RZ, 0x10, R5 ;  /* 0x00000010ff000819 */ /* 0x002fe40000011605 */
        /* <DEDUP_REMOVED lines=12> */
[----:B------:R-:W2:Y:S01]  /*5750*/  LDCU UR12, c[0x0][0xb20] ;  /* 0x00016400ff0c77ac */ /* 0x000ea20008000800 */
[----:B------:R-:W-:Y:S02]  /*5760*/  UIMAD.WIDE.U32 UR4, UR56, UR55, URZ ;  /* 0x00000037380472a5 */ /* 0x000fe4000f8e00ff */
[----:B------:R-:W-:Y:S02]  /*5770*/  UIMAD.WIDE.U32 UR6, UR57, UR52, URZ ;  /* 0x00000034390672a5 */ /* 0x000fe4000f8e00ff */
[----:B------:R-:W-:Y:S02]  /*5780*/  UISETP.NE.AND UP0, UPT, UR54, 0x1, UPT ;  /* 0x000000013600788c */ /* 0x000fe4000bf05270 */
[----:B------:R-:W-:Y:S02]  /*5790*/  UIMAD.WIDE.U32 UR8, UR37, UR55, URZ ;  /* 0x00000037250872a5 */ /* 0x000fe4000f8e00ff */
[----:B------:R-:W-:Y:S02]  /*57a0*/  UIMAD.WIDE.U32 UR10, UR38, UR52, URZ ;  /* 0x00000034260a72a5 */ /* 0x000fe4000f8e00ff */
[----:B------:R-:W-:Y:S02]  /*57b0*/  UISETP.NE.AND UP1, UPT, UR43, 0x1, UPT ;  /* 0x000000012b00788c */ /* 0x000fe4000bf25270 */
[----:B------:R-:W-:Y:S01]  /*57c0*/  UISETP.NE.AND UP2, UPT, UR42, 0x1, UPT ;  /* 0x000000012a00788c */ /* 0x000fe2000bf45270 */
[----:B------:R-:W-:Y:S02]  /*57d0*/  UMOV UR4, UR5 ;  /* 0x0000000500047c82 */ /* 0x000fe40008000000 */
[----:B--2---:R-:W-:Y:S03]  /*57e0*/  USHF.R.U32.HI UR5, URZ, UR12, UR4 ;  /* 0x0000000cff057299 */ /* 0x004fe60008011604 */
[----:B------:R-:W-:Y:S02]  /*57f0*/  UMOV UR4, UR7 ;  /* 0x0000000700047c82 */ /* 0x000fe40008000000 */
[----:B------:R-:W-:Y:S02]  /*5800*/  USHF.R.U32.HI UR7, URZ, UR53, UR4 ;  /* 0x00000035ff077299 */ /* 0x000fe40008011604 */
[----:B------:R-:W-:Y:S02]  /*5810*/  USEL UR4, UR56, UR5, !UP0 ;  /* 0x0000000538047287 */ /* 0x000fe4000c000000 */
[----:B------:R-:W-:Y:S01]  /*5820*/  USEL UR7, UR57, UR7, !UP1 ;  /* 0x0000000739077287 */ /* 0x000fe2000c800000 */
[----:B------:R-:W-:Y:S01]  /*5830*/  UMOV UR5, UR9 ;  /* 0x0000000900057c82 */ /* 0x000fe20008000000 */
[----:B------:R-:W-:Y:S02]  /*5840*/  UIMAD.WIDE.U32 UR8, UR4, UR40, URZ ;  /* 0x00000028040872a5 */ /* 0x000fe4000f8e00ff */
[----:B------:R-:W-:Y:S03]  /*5850*/  USHF.R.U32.HI UR6, URZ, UR12, UR5 ;  /* 0x0000000cff067299 */ /* 0x000fe60008011605 */
[----:B------:R-:W-:Y:S01]  /*5860*/  UMOV UR5, UR11 ;  /* 0x0000000b00057c82 */ /* 0x000fe20008000000 */
[----:B------:R-:W-:Y:S02]  /*5870*/  UIMAD.WIDE.U32 UR10, UR7, UR40, URZ ;  /* 0x00000028070a72a5 */ /* 0x000fe4000f8e00ff */
[----:B------:R-:W-:Y:S02]  /*5880*/  USHF.R.U32.HI UR12, URZ, UR53, UR5 ;  /* 0x00000035ff0c7299 */ /* 0x000fe40008011605 */
[----:B------:R-:W-:Y:S01]  /*5890*/  USEL UR6, UR37, UR6, !UP0 ;  /* 0x0000000625067287 */ /* 0x000fe2000c000000 */
[----:B------:R-:W-:Y:S02]  /*58a0*/  UMOV UR5, UR9 ;  /* 0x0000000900057c82 */ /* 0x000fe40008000000 */
[----:B------:R-:W-:Y:S01]  /*58b0*/  UMOV UR10, UR11 ;  /* 0x0000000b000a7c82 */ /* 0x000fe20008000000 */
[----:B------:R-:W-:Y:S02]  /*58c0*/  @UP2 USHF.R.U32.HI UR4, URZ, UR41, UR5 ;  /* 0x00000029ff042299 */ /* 0x000fe40008011605 */
[----:B------:R-:W-:Y:S02]  /*58d0*/  @UP2 USHF.R.U32.HI UR7, URZ, UR41, UR10 ;  /* 0x00000029ff072299 */ /* 0x000fe4000801160a */
[----:B------:R-:W-:Y:S02]  /*58e0*/  UIMAD UR4, UR42, UR4, URZ ;  /* 0x000000042a0472a4 */ /* 0x000fe4000f8e02ff */
        /* <DEDUP_REMOVED lines=8> */
[----:B------:R-:W-:Y:S02]  /*5970*/  USEL UR11, UR6, UR4, !UP2 ;  /* 0x00000004060b7287 */ /* 0x000fe4000d000000 */
[----:B------:R-:W-:Y:S02]  /*5980*/  UIADD3 UR8, UPT, UPT, -UR5, URZ, URZ ;  /* 0x000000ff05087290 */ /* 0x000fe4000fffe1ff */
[----:B------:R-:W-:Y:S01]  /*5990*/  UIADD3 UR10, UPT, UPT, -UR11, URZ, URZ ;  /* 0x000000ff0b0a7290 */ /* 0x000fe2000fffe1ff */
[----:B------:R-:W-:Y:S01]  /*59a0*/  @!UP0 UMOV UR4, UR9 ;  /* 0x0000000900048c82 */ /* 0x000fe20008000000 */
[----:B------:R-:W-:Y:S02]  /*59b0*/  UIADD3 UR9, UPT, UPT, -UR6, URZ, URZ ;  /* 0x000000ff06097290 */ /* 0x000fe4000fffe1ff */
[----:B------:R-:W-:Y:S02]  /*59c0*/  @!UP0 USHF.R.U32.HI UR4, URZ, UR41, UR4 ;  /* 0x00000029ff048299 */ /* 0x000fe40008011604 */
[----:B------:R-:W-:Y:S02]  /*59d0*/  UIMAD UR10, UR42, UR10, UR6 ;  /* 0x0000000a2a0a72a4 */ /* 0x000fe4000f8e0206 */
[----:B------:R-:W-:Y:S04]  /*59e0*/  @!UP0 USEL UR4, UR5, UR4, !UP2 ;  /* 0x0000000405048287 */ /* 0x000fe8000d000000 */
[----:B------:R-:W-:Y:S02]  /*59f0*/  @!UP0 UIMAD UR10, UR7, UR10, UR4 ;  /* 0x0000000a070a82a4 */ /* 0x000fe4000f8e0204 */
[----:B------:R-:W-:Y:S02]  /*5a00*/  @!UP0 UIADD3 UR11, UPT, UPT, UR11, -UR4, URZ ;  /* 0x800000040b0b8290 */ /* 0x000fe4000fffe0ff */
[----:B------:R-:W-:Y:S02]  /*5a10*/  UIMAD UR7, UR43, UR8, UR38 ;  /* 0x000000082b0772a4 */ /* 0x000fe4000f8e0226 */
[----:B------:R-:W-:Y:S02]  /*5a20*/  @!UP0 UIMAD UR6, UR11, UR42, UR5 ;  /* 0x0000002a0b0682a4 */ /* 0x000fe4000f8e0205 */
[----:B------:R-:W-:Y:S01]  /*5a30*/  UIMAD UR4, UR54, UR9, UR37 ;  /* 0x00000009360472a4 */ /* 0x000fe2000f8e0225 */
[----:B------:R-:W-:Y:S02]  /*5a40*/  @!UP0 UMOV UR5, UR10 ;  /* 0x0000000a00058c82 */ /* 0x000fe40008000000 */
[----:B------:R-:W-:Y:S02]  /*5a50*/  UIMAD UR38, UR5, UR43, UR7 ;  /* 0x0000002b052672a4 */ /* 0x000fe4000f8e0207 */
[----:B------:R-:W-:Y:S11]  /*5a60*/  UIMAD UR37, UR6, UR54, UR4 ;  /* 0x00000036062572a4 */ /* 0x000ff6000f8e0204 */
[----:B------:R-:W-:Y:S01]  /*5a70*/  @!UPT UIADD3 URZ, UPT, UPT, URZ, URZ, URZ ;  /* 0x000000fffffff290 */ /* 0x000fe2000fffe0ff */
.L_x_92:
[----:B------:R-:W-:Y:S01]  /*5a80*/  UISETP.NE.AND UP0, UPT, UR39, 0x1, UPT ;  /* 0x000000012700788c */ /* 0x000fe2000bf05270 */
[----:B------:R-:W-:Y:S01]  /*5a90*/  IADD3 R89, PT, PT, R89, 0x1, RZ ;  /* 0x0000000159597810 */ /* 0x000fe20007ffe0ff */
[----:B------:R-:W-:Y:S02]  /*5aa0*/  UIADD3 UR11, UPT, UPT, UR44, 0x200, URZ ;  /* 0x000002002c0b7890 */ /* 0x000fe4000fffe0ff */
[----:B------:R-:W-:Y:S02]  /*5ab0*/  USHF.L.U32 UR50, UR16, 0x6, URZ ;  /* 0x0000000610327899 */ /* 0x000fe400080006ff */
[----:B------:R-:W-:Y:S05]  /*5ac0*/  USHF.L.U32 UR49, UR20, 0x8, URZ ;  /* 0x0000000814317899 */ /* 0x000fea00080006ff */
[----:B------:R-:W2:Y:S01]  /*5ad0*/  @!UP0 LDCU.128 UR12, c[0x0][0xb10] ;  /* 0x00016200ff0c87ac */ /* 0x000ea20008000c00 */
[----:B------:R-:W3:Y:S01]  /*5ae0*/  @!UP0 LDCU UR5, c[0x0][0xb0c] ;  /* 0x00016180ff0587ac */ /* 0x000ee20008000800 */
[----:B------:R-:W4:Y:S01]  /*5af0*/  @!UP0 LDCU UR10, c[0x0][0xb20] ;  /* 0x00016400ff0a87ac */ /* 0x000f220008000800 */
[----:B--2---:R-:W-:Y:S02]  /*5b00*/  UIMAD.WIDE.U32 UR8, UR38, UR12, URZ ;  /* 0x0000000c260872a5 */ /* 0x004fe4000f8e00ff */
[----:B------:R-:W-:Y:S02]  /*5b10*/  UIMAD.WIDE.U32 UR6, UR37, UR15, URZ ;  /* 0x0000000f250672a5 */ /* 0x000fe4000f8e00ff */
[----:B------:R-:W-:Y:S03]  /*5b20*/  @!UP0 UISETP.NE.AND UP1, UPT, UR14, 0x1, UPT ;  /* 0x000000010e00888c */ /* 0x000fe6000bf25270 */
[----:B------:R-:W-:Y:S01]  /*5b30*/  @!UP0 UMOV UR4, UR9 ;  /* 0x0000000900048c82 */ /* 0x000fe20008000000 */
[----:B---3--:R-:W-:Y:S02]  /*5b40*/  @!UP0 UISETP.NE.AND UP2, UPT, UR5, 0x1, UPT ;  /* 0x000000010500888c */ /* 0x008fe4000bf45270 */
[----:B------:R-:W-:Y:S01]  /*5b50*/  @!UP0 USHF.R.U32.HI UR4, URZ, UR13, UR4 ;  /* 0x0000000dff048299 */ /* 0x000fe20008011604 */
[----:B------:R-:W-:Y:S02]  /*5b60*/  @!UP0 UMOV UR6, UR7 ;  /* 0x0000000700068c82 */ /* 0x000fe40008000000 */
[----:B----4-:R-:W-:Y:S02]  /*5b70*/  @!UP0 USHF.R.U32.HI UR6, URZ, UR10, UR6 ;  /* 0x0000000aff068299 */ /* 0x010fe40008011606 */
[----:B------:R-:W-:Y:S02]  /*5b80*/  @!UP0 USEL UR7, UR38, UR4, !UP2 ;  /* 0x0000000426078287 */ /* 0x000fe4000d000000 */
[----:B------:R-:W-:Y:S04]  /*5b90*/  @!UP0 USEL UR6, UR37, UR6, !UP1 ;  /* 0x0000000625068287 */ /* 0x000fe8000c800000 */
[----:B------:R-:W-:Y:S02]  /*5ba0*/  @!UP0 UIADD3 UR4, UPT, UPT, -UR7, UR6, URZ ;  /* 0x0000000607048290 */ /* 0x000fe4000fffe1ff */
[----:B------:R-:W-:Y:S02]  /*5bb0*/  @!UP0 UIADD3 UR6, UPT, UPT, UR7, -UR6, URZ ;  /* 0x8000000607068290 */ /* 0x000fe4000fffe0ff */
[----:B------:R-:W-:Y:S02]  /*5bc0*/  @!UP0 UIMAD UR38, UR4, UR5, UR38 ;  /* 0x00000005042682a4 */ /* 0x000fe4000f8e0226 */
[----:B------:R-:W-:Y:S02]  /*5bd0*/  @!UP0 UIMAD UR37, UR6, UR14, UR37 ;  /* 0x0000000e062582a4 */ /* 0x000fe4000f8e0225 */
[----:B------:R-:W-:Y:S09]  /*5be0*/  ULOP3.LUT UP0, URZ, UR11, 0x1b0, URZ, 0xc0, !UPT ;  /* 0x000001b00bff7892 */ /* 0x000ff2000f80c0ff */
[----:B------:R-:W-:Y:S05]  /*5bf0*/  BRA.U !UP0, `(.L_x_93) ;  /* 0x0000000108407547 */ /* 0x000fea000b800000 */
[----:B------:R-:W2:Y:S01]  /*5c00*/  LDCU.64 UR8, c[0x4][0x88] ;  /* 0x01001100ff0877ac */ /* 0x000ea20008000a00 */
[----:B------:R-:W-:Y:S01]  /*5c10*/  MOV R3, 0x0 ;  /* 0x0000000000037802 */ /* 0x000fe20000000f00 */
[----:B------:R-:W-:Y:S02]  /*5c20*/  HFMA2 R12, -RZ, RZ, 0, 5.9604644775390625e-08 ;  /* 0x00000001ff0c7431 */ /* 0x000fe400000001ff */
[----:B------:R-:W-:Y:S02]  /*5c30*/  IMAD.MOV.U32 R8, RZ, RZ, 0x70 ;  /* 0x00000070ff087424 */ /* 0x000fe400078e00ff */
[----:B------:R-:W-:Y:S01]  /*5c40*/  IMAD.MOV.U32 R13, RZ, RZ, RZ ;  /* 0x000000ffff0d7224 */ /* 0x000fe200078e00ff */
[----:B------:R-:W3:Y:S01]  /*5c50*/  LDCU.64 UR6, c[0x4][0x90] ;  /* 0x01001200ff0677ac */ /* 0x000ee20008000a00 */
[----:B------:R-:W4:Y:S01]  /*5c60*/  LDC.64 R2, c[0x4][R3] ;  /* 0x0100000003027b82 */ /* 0x000f220000000a00 */
[----:B------:R-:W1:Y:S01]  /*5c70*/  LDCU.64 UR4, c[0x4][0x8] ;  /* 0x01000100ff0477ac */ /* 0x000e620008000a00 */
[----:B--2---:R-:W-:Y:S01]  /*5c80*/  MOV R5, UR9 ;  /* 0x0000000900057c02 */ /* 0x004fe20008000f00 */
[----:B------:R-:W-:Y:S01]  /*5c90*/  IMAD.U32 R4, RZ, RZ, UR8 ;  /* 0x00000008ff047e24 */ /* 0x000fe2000f8e00ff */
[----:B---3--:R-:W-:Y:S01]  /*5ca0*/  MOV R7, UR7 ;  /* 0x0000000700077c02 */ /* 0x008fe20008000f00 */
[----:B------:R-:W-:Y:S01]  /*5cb0*/  IMAD.U32 R6, RZ, RZ, UR6 ;  /* 0x00000006ff067e24 */ /* 0x000fe2000f8e00ff */
[----:B-1----:R-:W-:Y:S01]  /*5cc0*/  MOV R11, UR5 ;  /* 0x00000005000b7c02 */ /* 0x002fe20008000f00 */
[----:B------:R-:W-:Y:S02]  /*5cd0*/  IMAD.U32 R10, RZ, RZ, UR4 ;  /* 0x00000004ff0a7e24 */ /* 0x000fe4000f8e00ff */
[----:B------:R-:W-:Y:S07]  /*5ce0*/  LEPC R20, `(.L_x_93) ;  /* 0x000000001014794e */ /* 0x000fee0000000000 */
[----:B----45:R-:W-:Y:S05]  /*5cf0*/  CALL.ABS.NOINC R2 ;  /* 0x0000000002007343 */ /* 0x030fea0003c00000 */
.L_x_93:
[----:B------:R-:W-:Y:S01]  /*5d00*/  LOP3.LUT P0, RZ, R96, 0x1b0, RZ, 0xc0, !PT ;  /* 0x000001b060ff7812 */ /* 0x000fe2000780c0ff */
[----:B------:R-:W-:Y:S11]  /*5d10*/  BSSY.RECONVERGENT B6, `(.L_x_94) ;  /* 0x0000013000067945 */ /* 0x000ff60003800200 */
[----:B------:R-:W-:Y:S01]  /*5d20*/  @!UPT UIADD3 URZ, UPT, UPT, URZ, URZ, URZ ;  /* 0x000000fffffff290 */ /* 0x000fe2000fffe0ff */
[----:B------:R-:W-:Y:S05]  /*5d30*/  @!P0 BRA `(.L_x_95) ;  /* 0x0000000000408947 */ /* 0x000fea0003800000 */
        /* <DEDUP_REMOVED lines=16> */
.L_x_95:
[----:B------:R-:W-:Y:S05]  /*5e40*/  BSYNC.RECONVERGENT B6 ;  /* 0x0000000000067941 */ /* 0x000fea0003800200 */
.L_x_94:
[----:B------:R-:W-:Y:S01]  /*5e50*/  R2UR UR4, R88 ;  /* 0x00000000580472ca */ /* 0x000fe200000e0000 */
[----:B------:R-:W-:Y:S01]  /*5e60*/  UISETP.NE.U32.AND UP0, UPT, UR60, URZ, UPT ;  /* 0x000000ff3c00728c */ /* 0x000fe2000bf05070 */
[----:B------:R-:W-:Y:S02]  /*5e70*/  ISETP.NE.U32.AND P4, PT, R82, RZ, PT ;  /* 0x000000ff5200720c */ /* 0x000fe40003f85070 */
[----:B------:R-:W-:Y:S01]  /*5e80*/  ISETP.NE.U32.AND P2, PT, RZ, UR46, PT ;  /* 0x0000002eff007c0c */ /* 0x000fe2000bf45070 */
[----:B------:R-:W-:Y:S01]  /*5e90*/  UISETP.NE.AND.EX UP1, UPT, UR61, URZ, UPT, UP0 ;  /* 0x000000ff3d00728c */ /* 0x000fe2000bf25300 */
[----:B------:R-:W-:Y:S01]  /*5ea0*/  ISETP.NE.AND.EX P4, PT, R83, RZ, PT, P4 ;  /* 0x000000ff5300720c */ /* 0x000fe20003f85340 */
[----:B------:R-:W-:Y:S01]  /*5eb0*/  UPLOP3.LUT UP0, UPT, UPT, UPT, UPT, 0x40, 0x4 ;  /* 0x000000000004789c */ /* 0x000fe20003f0e870 */
[----:B------:R-:W-:Y:S05]  /*5ec0*/  ISETP.NE.AND.EX P2, PT, RZ, UR47, PT, P2 ;  /* 0x0000002fff007c0c */ /* 0x000fea000bf45320 */
[----:B------:R-:W-:Y:S06]  /*5ed0*/  UISETP.NE.AND UP2, UPT, UR4, URZ, UPT ;  /* 0x000000ff0400728c */ /* 0x000fec000bf45270 */
[----:B------:R-:W-:Y:S05]  /*5ee0*/  PLOP3.LUT P1, PT, PT, PT, UP2, 0x80, 0x8 ;  /* 0x000000000008781c */ /* 0x000fea0003f2f028 */
[----:B------:R-:W-:Y:S06]  /*5ef0*/  @UP2 UPLOP3.LUT UP0, UPT, UPT, UPT, UP1, 0x80, 0x8 ;  /* 0x000000000008289c */ /* 0x000fec0003f0f010 */
[----:B------:R-:W-:Y:S01]  /*5f00*/  PLOP3.LUT P0, PT, PT, PT, UP0, 0x80, 0x8 ;  /* 0x000000000008781c */ /* 0x000fe20003f0f008 */
[----:B------:R-:W-:Y:S01]  /*5f10*/  @!UPT UIADD3 URZ, UPT, UPT, URZ, URZ, URZ ;  /* 0x000000fffffff290 */ /* 0x000fe2000fffe0ff */
[----:B------:R-:W-:Y:S11]  /*5f20*/  BRA.U !UP1, `(.L_x_96) ;  /* 0x00000001093c7547 */ /* 0x000ff6000b800000 */
[----:B------:R-:W-:Y:S01]  /*5f30*/  UISETP.NE.U32.AND UP0, UPT, UR46, URZ, UPT ;  /* 0x000000ff2e00728c */ /* 0x000fe2000bf05070 */
[----:B-1----:R-:W-:Y:S01]  /*5f40*/  HFMA2 R0, -RZ, RZ, 0, 5.9604644775390625e-08 ;  /* 0x00000001ff007431 */ /* 0x002fe200000001ff */
[----:B------:R-:W1:Y:S01]  /*5f50*/  LDCU.64 UR8, c[0x0][0x358] ;  /* 0x00006b00ff0877ac */ /* 0x000e620008000a00 */
[----:B------:R-:W-:Y:S01]  /*5f60*/  IMAD.MOV.U32 R85, RZ, RZ, 0x1 ;  /* 0x00000001ff557424 */ /* 0x000fe200078e00ff */
[----:B------:R-:W-:Y:S06]  /*5f70*/  UISETP.NE.AND.EX UP0, UPT, UR47, URZ, UPT, UP0 ;  /* 0x000000ff2f00728c */ /* 0x000fec000bf05300 */
[----:B------:R-:W-:Y:S05]  /*5f80*/  PLOP3.LUT P3, PT, PT, PT, UP0, 0x80, 0x8 ;  /* 0x000000000008781c */ /* 0x000fea0003f6f008 */
[----:B------:R-:W2:Y:S01]  /*5f90*/  @UP0 LDCU.64 UR4, c[0x0][0x888] ;  /* 0x00011100ff0407ac */ /* 0x000ea20008000a00 */
[----:B------:R-:W-:Y:S07]  /*5fa0*/  @UP0 UIMAD UR6, UR36, UR60, URZ ;  /* 0x0000003c240602a4 */ /* 0x000fee000f8e02ff */
[----:B------:R-:W-:Y:S01]  /*5fb0*/  @!P3 PRMT R85, R0, 0x7610, R85 ;  /* 0x000076100055b816 */ /* 0x000fe20000000055 */
[----:B--2---:R-:W-:Y:S06]  /*5fc0*/  @UP0 UIMAD.WIDE UR4, UR6, 0x4, UR4 ;  /* 0x00000004060408a5 */ /* 0x004fec000f8e0204 */
[----:B------:R-:W-:Y:S01]  /*5fd0*/  IMAD.U32 R2, RZ, RZ, UR4 ;  /* 0x00000004ff027e24 */ /* 0x000fe2000f8e00ff */
[----:B------:R-:W-:Y:S04]  /*5fe0*/  MOV R3, UR5 ;  /* 0x0000000500037c02 */ /* 0x000fe80008000f00 */
[----:B------:R-:W2:Y:S01]  /*5ff0*/  @!UP0 LDCU UR4, c[0x0][0x880] ;  /* 0x00011000ff0487ac */ /* 0x000ea20008000800 */
[----:B-1---5:R3:W5:Y:S02]  /*6000*/  @P3 LDG.E R41, desc[UR8][R2.64] ;  /* 0x0000000802293981 */ /* 0x022764000c1e1900 */
[----:B--23--:R-:W-:Y:S02]  /*6010*/  @!P3 IMAD.U32 R41, RZ, RZ, UR4 ;  /* 0x00000004ff29be24 */ /* 0x00cfe4000f8e00ff */
.L_x_96:
[----:B------:R-:W-:Y:S05]  /*6020*/  @!P4 BRA `(.L_x_97) ;  /* 0x000000000024c947 */ /* 0x000fea0003800000 */
[----:B------:R-:W-:Y:S01]  /*6030*/  ISETP.NE.U32.AND P3, PT, R80, RZ, PT ;  /* 0x000000ff5000720c */ /* 0x000fe20003f65070 */
[----:B------:R-:W2:Y:S03]  /*6040*/  LDCU.64 UR4, c[0x0][0x358] ;  /* 0x00006b00ff0477ac */ /* 0x000ea60008000a00 */
[----:B------:R-:W-:Y:S11]  /*6050*/  ISETP.NE.AND.EX P3, PT, R81, RZ, PT, P3 ;  /* 0x000000ff5100720c */ /* 0x000ff60003f65330 */
[----:B------:R-:W-:Y:S02]  /*6060*/  @!UPT UIADD3 URZ, UPT, UPT, URZ, URZ, URZ ;  /* 0x000000fffffff290 */ /* 0x000fe4000fffe0ff */
[----:B------:R-:W3:Y:S01]  /*6070*/  @P3 LDC.64 R2, c[0x0][0x8a8] ;  /* 0x00022a00ff023b82 */ /* 0x000ee20000000a00 */
[----:B-1----:R-:W-:Y:S04]  /*6080*/  @P3 IMAD R0, R82, UR36, RZ ;  /* 0x0000002452003c24 */ /* 0x002fe8000f8e02ff */
[----:B---3--:R-:W-:Y:S05]  /*6090*/  @P3 IMAD.WIDE R2, R0, 0x4, R2 ;  /* 0x0000000400023825 */ /* 0x008fea00078e0202 */
[----:B--2--5:R2:W5:Y:S02]  /*60a0*/  @P3 LDG.E R38, desc[UR4][R2.64] ;  /* 0x0000000402263981 */ /* 0x024564000c1e1900 */
[----:B--2---:R-:W3:Y:S02]  /*60b0*/  @!P3 LDC R38, c[0x0][0x8a0] ;  /* 0x00022800ff26bb82 */ /* 0x004ee40000000800 */
.L_x_97:
[----:B-----5:R-:W-:Y:S01]  /*60c0*/  FSETP.NEU.AND P4, PT, R41, RZ, PT ;  /* 0x000000ff2900720b */ /* 0x020fe20003f8d000 */
[----:B------:R-:W-:Y:S01]  /*60d0*/  BSSY B1, `(.L_x_98) ;  /* 0x0000042000017945 */ /* 0x000fe20003800000 */
[----:B------:R-:W-:Y:S01]  /*60e0*/  SEL R6, RZ, 0xffffffff, P2 ;  /* 0xffffffffff067807 */ /* 0x000fe20001000000 */
[----:B------:R-:W-:Y:S01]  /*60f0*/  IMAD.MOV.U32 R100, RZ, RZ, 0x1 ;  /* 0x00000001ff647424 */ /* 0x000fe200078e00ff */
[----:B------:R-:W-:Y:S02]  /*6100*/  LOP3.LUT P3, RZ, R85, 0xff, RZ, 0xc0, !PT ;  /* 0x000000ff55ff7812 */ /* 0x000fe4000786c0ff */
[----:B------:R-:W-:Y:S02]  /*6110*/  CS2R R78, SRZ ;  /* 0x00000000004e7805 */ /* 0x000fe4000001ff00 */
[----:B------:R-:W-:Y:S02]  /*6120*/  @P1 SEL R3, RZ, 0xffffffff, P4 ;  /* 0xffffffffff031807 */ /* 0x000fe40002000000 */
[----:B------:R-:W-:Y:S02]  /*6130*/  CS2R R76, SRZ ;  /* 0x00000000004c7805 */ /* 0x000fe4000001ff00 */
[----:B------:R-:W-:Y:S02]  /*6140*/  LEA R2, R93, UR44, 0x3 ;  /* 0x0000002c5d027c11 */ /* 0x000fe4000f8e18ff */
[----:B------:R-:W-:Y:S02]  /*6150*/  CS2R R74, SRZ ;  /* 0x00000000004a7805 */ /* 0x000fe4000001ff00 */
[----:B------:R-:W-:Y:S02]  /*6160*/  @P0 SEL R3, R6, R3, !P3 ;  /* 0x0000000306030207 */ /* 0x000fe40005800000 */
[----:B------:R-:W-:Y:S02]  /*6170*/  CS2R R72, SRZ ;  /* 0x0000000000487805 */ /* 0x000fe4000001ff00 */
[----:B------:R-:W-:Y:S02]  /*6180*/  LEA R71, R36, UR44, 0x3 ;  /* 0x0000002c24477c11 */ /* 0x000fe4000f8e18ff */
[----:B------:R-:W-:Y:S02]  /*6190*/  @P1 LOP3.LUT R3, R3, 0x1, RZ, 0xc0, !PT ;  /* 0x0000000103031812 */ /* 0x000fe400078ec0ff */
[----:B------:R-:W-:Y:S02]  /*61a0*/  SHF.L.U32 R4, R94, 0x1f, RZ ;  /* 0x0000001f5e047819 */ /* 0x000fe400000006ff */
[----:B------:R-:W-:Y:S02]  /*61b0*/  ISETP.NE.U32.OR P6, PT, R3, 0x1, !P1 ;  /* 0x000000010300780c */ /* 0x000fe40004fc5470 */
[----:B------:R-:W-:Y:S02]  /*61c0*/  PLOP3.LUT P2, PT, PT, PT, UP1, 0x80, 0x8 ;  /* 0x000000000008781c */ /* 0x000fe40003f4f018 */
[----:B------:R-:W-:Y:S02]  /*61d0*/  LEA.HI R39, R36, R36, RZ, 0x1 ;  /* 0x0000002424277211 */ /* 0x000fe400078f08ff */
[----:B------:R-:W-:Y:S02]  /*61e0*/  SEL R3, RZ, 0xffffffff, P4 ;  /* 0xffffffffff037807 */ /* 0x000fe40002000000 */
[----:B------:R-:W-:Y:S01]  /*61f0*/  P2R R102, PR, RZ, 0x40 ;  /* 0x00000040ff667803 */ /* 0x000fe20000000000 */
[C---:B-1----:R-:W-:Y:S01]  /*6200*/  IMAD.SHL.U32 R0, R39.reuse, 0x80, RZ ;  /* 0x0000008027007824 */ /* 0x042fe200078e00ff */
[----:B------:R-:W-:Y:S03]  /*6210*/  LOP3.LUT R39, R39, 0xffe, RZ, 0xc0, !PT ;  /* 0x00000ffe27277812 */ /* 0x000fe600078ec0ff */
[----:B------:R-:W-:Y:S02]  /*6220*/  @P6 SHF.L.U32 R5, R91, 0x1f, RZ ;  /* 0x0000001f5b056819 */ /* 0x000fe400000006ff */
[----:B------:R-:W-:Y:S01]  /*6230*/  @P2 SEL R3, R6, R3, !P3 ;  /* 0x0000000306032207 */ /* 0x000fe20005800000 */
[----:B------:R-:W-:Y:S01]  /*6240*/  IMAD.IADD R39, R36, 0x1, -R39 ;  /* 0x0000000124277824 */ /* 0x000fe200078e0a27 */
[----:B------:R-:W1:Y:S01]  /*6250*/  @P6 SYNCS.PHASECHK.TRANS64.TRYWAIT P1, [R2+URZ+0x50], R5 ;  /* 0x00005005020065a7 */ /* 0x000e6200080211ff */
[----:B------:R-:W-:Y:S02]  /*6260*/  LOP3.LUT R0, R0, 0xffffff00, RZ, 0xc0, !PT ;  /* 0xffffff0000007812 */ /* 0x000fe400078ec0ff */
[----:B------:R-:W-:Y:S03]  /*6270*/  LOP3.LUT R3, R3, 0x1, RZ, 0xc0, !PT ;  /* 0x0000000103037812 */ /* 0x000fe600078ec0ff */
[----:B------:R-:W-:Y:S01]  /*6280*/  IMAD.IADD R0, R37, 0x1, R0 ;  /* 0x0000000125007824 */ /* 0x000fe200078e0200 */
[----:B------:R-:W-:Y:S03]  /*6290*/  ISETP.NE.U32.AND P5, PT, R3, 0x1, PT ;  /* 0x000000010300780c */ /* 0x000fe60003fa5070 */
[----:B------:R-:W-:Y:S01]  /*62a0*/  IMAD R39, R39, 0x100000, R0 ;  /* 0x0010000027277824 */ /* 0x000fe200078e0200 */
[----:B------:R-:W-:Y:S01]  /*62b0*/  P2R R101, PR, RZ, 0x20 ;  /* 0x00000020ff657803 */ /* 0x000fe20000000000 */
[----:B------:R2:W4:Y:S01]  /*62c0*/  SYNCS.PHASECHK.TRANS64.TRYWAIT P0, [R71+URZ+0xc0], R4 ;  /* 0x0000c004470075a7 */ /* 0x00052200080011ff */
[----:B-1----:R-:W-:Y:S01]  /*62d0*/  @P6 SEL R100, RZ, 0x1, !P1 ;  /* 0x00000001ff646807 */ /* 0x002fe20004800000 */
[----:B--2---:R-:W-:Y:S06]  /*62e0*/  @!P6 BRA `(.L_x_99) ;  /* 0x000000000080e947 */ /* 0x004fec0003800000 */
[----:B------:R-:W-:Y:S01]  /*62f0*/  @P5 IMAD R6, R93, 0x1000, R84 ;  /* 0x000010005d065824 */ /* 0x000fe200078e0254 */
[----:B------:R-:W1:Y:S01]  /*6300*/  S2R R0, SR_CgaCtaId ;  /* 0x0000000000007919 */ /* 0x000e620000008800 */
[----:B------:R-:W-:Y:S01]  /*6310*/  ISETP.NE.AND P1, PT, R100, RZ, PT ;  /* 0x000000ff6400720c */ /* 0x000fe20003f25270 */
[----:B------:R-:W-:Y:S01]  /*6320*/  BSSY B0, `(.L_x_100) ;  /* 0x000000b000007945 */ /* 0x000fe20003800000 */
[----:B------:R-:W-:Y:S01]  /*6330*/  @P5 VIADD R5, R6, UR44 ;  /* 0x0000002c06055c36 */ /* 0x000fe20008000000 */
[----:B------:R-:W-:Y:S02]  /*6340*/  CS2R R74, SRZ ;  /* 0x00000000004a7805 */ /* 0x000fe4000001ff00 */
[----:B------:R-:W-:Y:S02]  /*6350*/  CS2R R72, SRZ ;  /* 0x0000000000487805 */ /* 0x000fe4000001ff00 */
[----:B------:R-:W-:Y:S01]  /*6360*/  CS2R R78, SRZ ;  /* 0x00000000004e7805 */ /* 0x000fe2000001ff00 */
[----:B------:R-:W-:Y:S01]  /*6370*/  @P5 IMAD R5, R95, -0x10, R5 ;  /* 0xfffffff05f055824 */ /* 0x000fe200078e0205 */
[----:B------:R-:W-:Y:S04]  /*6380*/  CS2R R76, SRZ ;  /* 0x00000000004c7805 */ /* 0x000fe8000001ff00 */
[----:B------:R-:W-:Y:S05]  /*6390*/  @P1 BRA `(.L_x_101) ;  /* 0x00000000000c1947 */ /* 0x000fea0003800000 */
[----:B------:R-:W-:Y:S04]  /*63a0*/  SHF.L.U32 R3, R91, 0x1f, RZ ;  /* 0x0000001f5b037819 */ /* 0x000fe800000006ff */
[----:B------:R-:W2:Y:S02]  /*63b0*/  SYNCS.PHASECHK.TRANS64.TRYWAIT P1, [R2+URZ+0x50], R3 ;  /* 0x00005003020075a7 */ /* 0x000ea400080211ff */
[----:B--2---:R-:W-:Y:S05]  /*63c0*/  @!P1 BRA `(.L_x_102) ;  /* 0x0000004000209947 */ /* 0x004fea0003800000 */
.L_x_101:
[----:B------:R-:W-:Y:S05]  /*63d0*/  BSYNC B0 ;  /* 0x0000000000007941 */ /* 0x000fea0003800000 */
.L_x_100:
[----:B------:R-:W-:Y:S01]  /*63e0*/  ISETP.NE.AND P1, PT, R101, RZ, PT ;  /* 0x000000ff6500720c */ /* 0x000fe20003f25270 */
[----:B--2---:R-:W-:Y:S02]  /*63f0*/  VIADD R3, R2, 0x70 ;  /* 0x0000007002037836 */ /* 0x004fe40000000000 */
[----:B------:R-:W-:Y:S03]  /*6400*/  VIADD R93, R93, 0x1 ;  /* 0x000000015d5d7836 */ /* 0x000fe60000000000 */
[----:B-1----:R-:W-:Y:S07]  /*6410*/  PRMT R0, R0, 0x654, R3 ;  /* 0x0000065400007816 */ /* 0x002fee0000000003 */
[----:B------:R1:W2:Y:S04]  /*6420*/  @P1 LDS.128 R72, [R6+UR44+0x200] ;  /* 0x0002002c06481984 */ /* 0x0002a80008000c00 */
[----:B------:R1:W1:Y:S01]  /*6430*/  @P1 LDS.128 R76, [R5+0x210] ;  /* 0x00021000054c1984 */ /* 0x0002620000000c00 */
[C---:B------:R-:W-:Y:S01]  /*6440*/  ISETP.NE.AND P1, PT, R93.reuse, 0x4, PT ;  /* 0x000000045d00780c */ /* 0x040fe20003f25270 */
[----:B------:R-:W-:Y:S01]  /*6450*/  @!PT LDS RZ, [RZ] ;  /* 0x00000000fffff984 */ /* 0x000fe20000000800 */
[----:B------:R-:W-:Y:S01]  /*6460*/  @!PT LDS RZ, [RZ] ;  /* 0x00000000fffff984 */ /* 0x000fe20000000800 */
[----:B------:R-:W-:Y:S01]  /*6470*/  @!PT LDS RZ, [RZ] ;  /* 0x00000000fffff984 */ /* 0x000fe20000000800 */
[----:B------:R-:W-:Y:S01]  /*6480*/  @!PT LDS RZ, [RZ] ;  /* 0x00000000fffff984 */ /* 0x000fe20000000800 */
[----:B------:R5:W-:Y:S06]  /*6490*/  MEMBAR.ALL.CTA ;  /* 0x0000000000007992 */ /* 0x000bec0000008000 */
[----:B-----5:R-:W5:Y:S01]  /*64a0*/  FENCE.VIEW.ASYNC.S ;  /* 0x00000000000073c6 */ /* 0x020f620000000000 */
[----:B------:R-:W-:Y:S01]  /*64b0*/  SEL R93, R93, RZ, P1 ;  /* 0x000000ff5d5d7207 */ /* 0x000fe20000800000 */
[----:B-----5:R5:W-:Y:S02]  /*64c0*/  SYNCS.ARRIVE.TRANS64.RED.A1T0 RZ, [R0+URZ], RZ ;  /* 0x000000ff00ff79a7 */ /* 0x020be400081004ff */
[----:B-----5:R-:W-:Y:S04]  /*64d0*/  SEL R0, RZ, 0x1, P1 ;  /* 0x00000001ff007807 */ /* 0x020fe80000800000 */
[----:B--2---:R-:W-:Y:S02]  /*64e0*/  LOP3.LUT R91, R91, R0, RZ, 0x3c, !PT ;  /* 0x000000005b5b7212 */ /* 0x004fe400078e3cff */
.L_x_99:
[----:B------:R-:W-:Y:S05]  /*64f0*/  BSYNC B1 ;  /* 0x0000000000017941 */ /* 0x000fea0003800000 */
.L_x_98:
[----:B------:R-:W-:Y:S04]  /*6500*/  SHF.R.U32.HI R3, RZ, 0x15, R39 ;  /* 0x00000015ff037819 */ /* 0x000fe80000011627 */
[----:B------:R-:W-:Y:S01]  /*6510*/  LOP3.LUT P1, RZ, R3, 0x3, R86, 0x48, !PT ;  /* 0x0000000303ff7812 */ /* 0x000fe20007824856 */
[----:B------:R-:W-:Y:S01]  /*6520*/  @!UPT UIADD3 URZ, UPT, UPT, URZ, URZ, URZ ;  /* 0x000000fffffff290 */ /* 0x000fe2000fffe0ff */
[----:B----4-:R-:W-:Y:S11]  /*6530*/  @P0 BRA `(.L_x_103) ;  /* 0x0000000000080947 */ /* 0x010ff60003800000 */
[----:B------:R-:W2:Y:S02]  /*6540*/  SYNCS.PHASECHK.TRANS64.TRYWAIT P0, [R71+URZ+0xc0], R4 ;  /* 0x0000c004470075a7 */ /* 0x000ea400080011ff */
[----:B--2---:R-:W-:Y:S05]  /*6550*/  @!P0 BRA `(.L_x_104) ;  /* 0x0000003c00d08947 */ /* 0x004fea0003800000 */
.L_x_103:
[----:B------:R-:W-:Y:S05]  /*6560*/  @!P1 BRA `(.L_x_105) ;  /* 0x0000000000409947 */ /* 0x000fea0003800000 */
[----:B------:R-:W1:Y:S01]  /*6570*/  LDCU.64 UR8, c[0x4][0x78] ;  /* 0x01000f00ff0877ac */ /* 0x000e620008000a00 */
[----:B------:R-:W-:Y:S01]  /*6580*/  MOV R3, 0x0 ;  /* 0x0000000000037802 */ /* 0x000fe20000000f00 */
[----:B------:R-:W-:Y:S02]  /*6590*/  HFMA2 R12, -RZ, RZ, 0, 5.9604644775390625e-08 ;  /* 0x00000001ff0c7431 */ /* 0x000fe400000001ff */
[----:B------:R-:W-:Y:S02]  /*65a0*/  IMAD.MOV.U32 R8, RZ, RZ, 0x192 ;  /* 0x00000192ff087424 */ /* 0x000fe400078e00ff */
[----:B------:R-:W-:Y:S01]  /*65b0*/  IMAD.MOV.U32 R13, RZ, RZ, RZ ;  /* 0x000000ffff0d7224 */ /* 0x000fe200078e00ff */
[----:B------:R-:W4:Y:S01]  /*65c0*/  LDCU.64 UR6, c[0x4][0x80] ;  /* 0x01001000ff0677ac */ /* 0x000f220008000a00 */
[----:B------:R-:W3:Y:S01]  /*65d0*/  LDC.64 R2, c[0x4][R3] ;  /* 0x0100000003027b82 */ /* 0x000ee20000000a00 */
[----:B------:R-:W5:Y:S01]  /*65e0*/  LDCU.64 UR4, c[0x4][0x18] ;  /* 0x01000300ff0477ac */ /* 0x000f620008000a00 */
[----:B-1----:R-:W-:Y:S01]  /*65f0*/  MOV R5, UR9 ;  /* 0x0000000900057c02 */ /* 0x002fe20008000f00 */
[----:B--2---:R-:W-:Y:S01]  /*6600*/  IMAD.U32 R4, RZ, RZ, UR8 ;  /* 0x00000008ff047e24 */ /* 0x004fe2000f8e00ff */
[----:B----4-:R-:W-:Y:S01]  /*6610*/  MOV R7, UR7 ;  /* 0x0000000700077c02 */ /* 0x010fe20008000f00 */
[----:B------:R-:W-:Y:S01]  /*6620*/  IMAD.U32 R6, RZ, RZ, UR6 ;  /* 0x00000006ff067e24 */ /* 0x000fe2000f8e00ff */
[----:B-----5:R-:W-:Y:S01]  /*6630*/  MOV R11, UR5 ;  /* 0x00000005000b7c02 */ /* 0x020fe20008000f00 */
[----:B------:R-:W-:Y:S02]  /*6640*/  IMAD.U32 R10, RZ, RZ, UR4 ;  /* 0x00000004ff0a7e24 */ /* 0x000fe4000f8e00ff */
[----:B------:R-:W-:Y:S07]  /*6650*/  LEPC R20, `(.L_x_105) ;  /* 0x000000001014794e */ /* 0x000fee0000000000 */
[----:B---3--:R-:W-:Y:S05]  /*6660*/  CALL.ABS.NOINC R2 ;  /* 0x0000000002007343 */ /* 0x008fea0003c00000 */
.L_x_105:
[-C--:B------:R-:W-:Y:S01]  /*6670*/  F2FP.F16.E5M2.UNPACK_B R42, R72.reuse ;  /* 0x00000048ff2a723e */ /* 0x080fe200020004ff */
[----:B------:R-:W-:Y:S05]  /*6680*/  WARPSYNC.ALL ;  /* 0x0000000000007948 */ /* 0x000fea0003800000 */
[----:B------:R-:W-:Y:S01]  /*6690*/  R2UR UR4, R39 ;  /* 0x00000000270472ca */ /* 0x000fe200000e0000 */
[--C-:B------:R-:W-:Y:S01]  /*66a0*/  HADD2.F32 R40, -RZ, R42.reuse.H0_H0 ;  /* 0x2000002aff287230 */ /* 0x100fe20000004100 */
[----:B------:R-:W-:Y:S01]  /*66b0*/  F2FP.F16.E5M2.UNPACK_B R43, R72.H1 ;  /* 0x00000048ff2b723e */ /* 0x000fe200030004ff */
[----:B------:R-:W-:Y:S01]  /*66c0*/  HADD2.F32 R42, -RZ, R42.H1_H1 ;  /* 0x3000002aff2a7230 */ /* 0x000fe20000004100 */
[-C--:B------:R-:W-:Y:S01]  /*66d0*/  F2FP.F16.E5M2.UNPACK_B R45, R73.reuse ;  /* 0x00000049ff2d723e */ /* 0x080fe200020004ff */
[----:B------:R-:W-:Y:S01]  /*66e0*/  BSSY.RECONVERGENT B0, `(.L_x_106) ;  /* 0x0000099000007945 */ /* 0x000fe20003800200 */
[----:B------:R-:W-:Y:S01]  /*66f0*/  F2FP.F16.E5M2.UNPACK_B R47, R73.H1 ;  /* 0x00000049ff2f723e */ /* 0x000fe200030004ff */
[--C-:B------:R-:W-:Y:S01]  /*6700*/  HADD2.F32 R44, -RZ, R43.reuse.H0_H0 ;  /* 0x2000002bff2c7230 */ /* 0x100fe20000004100 */
[-C--:B------:R-:W-:Y:S01]  /*6710*/  F2FP.F16.E5M2.UNPACK_B R49, R74.reuse ;  /* 0x0000004aff31723e */ /* 0x080fe200020004ff */
[----:B------:R-:W-:Y:S01]  /*6720*/  HADD2.F32 R46, -RZ, R43.H1_H1 ;  /* 0x3000002bff2e7230 */ /* 0x000fe20000004100 */
[----:B------:R-:W-:Y:S01]  /*6730*/  F2FP.F16.E5M2.UNPACK_B R51, R74.H1 ;  /* 0x0000004aff33723e */ /* 0x000fe200030004ff */
[--C-:B------:R-:W-:Y:S01]  /*6740*/  HADD2.F32 R43, -RZ, R45.reuse.H0_H0 ;  /* 0x2000002dff2b7230 */ /* 0x100fe20000004100 */
[-C--:B------:R-:W-:Y:S01]  /*6750*/  F2FP.F16.E5M2.UNPACK_B R53, R75.reuse ;  /* 0x0000004bff35723e */ /* 0x080fe200020004ff */
[----:B-12---:R-:W-:Y:S01]  /*6760*/  LDTM.16dp32bit_t0_t15.x32 R4, tmem[UR4] ;  /* 0x00000004000479ee */ /* 0x006fe20008a80000 */
[----:B------:R-:W3:Y:S01]  /*6770*/  LDTM.16dp32bit_t16_t31.x32 R4, tmem[UR4+0x20] ;  /* 0x00002004000479ee */ /* 0x000ee20008aa0000 */
[----:B------:R-:W-:Y:S01]  /*6780*/  IADD3 R112, PT, PT, R84, UR44, RZ ;  /* 0x0000002c54707c10 */ /* 0x000fe2000fffe0ff */
[----:B------:R-:W-:Y:S01]  /*6790*/  HADD2.F32 R48, -RZ, R45.H1_H1 ;  /* 0x3000002dff307230 */ /* 0x000fe20000004100 */
[----:B------:R-:W-:Y:S01]  /*67a0*/  SHF.L.U32 R103, R90, 0x4, RZ ;  /* 0x000000045a677819 */ /* 0x000fe200000006ff */
[----:B------:R-:W-:Y:S01]  /*67b0*/  HADD2.F32 R52, -RZ, R49.H1_H1 ;  /* 0x30000031ff347230 */ /* 0x000fe20000004100 */
[----:B------:R-:W-:Y:S01]  /*67c0*/  F2FP.F16.E5M2.UNPACK_B R55, R75.H1 ;  /* 0x0000004bff37723e */ /* 0x000fe200030004ff */
[----:B------:R-:W-:Y:S01]  /*67d0*/  HADD2.F32 R56, -RZ, R53.H1_H1 ;  /* 0x30000035ff387230 */ /* 0x000fe20000004100 */
[-C--:B------:R-:W-:Y:S01]  /*67e0*/  F2FP.F16.E5M2.UNPACK_B R57, R76.reuse ;  /* 0x0000004cff39723e */ /* 0x080fe200020004ff */
[--C-:B------:R-:W-:Y:S01]  /*67f0*/  HADD2.F32 R45, -RZ, R47.reuse.H0_H0 ;  /* 0x2000002fff2d7230 */ /* 0x100fe20000004100 */
[----:B------:R-:W-:Y:S01]  /*6800*/  F2FP.F16.E5M2.UNPACK_B R59, R76.H1 ;  /* 0x0000004cff3b723e */ /* 0x000fe200030004ff */
[----:B------:R-:W-:Y:S01]  /*6810*/  HADD2.F32 R50, -RZ, R47.H1_H1 ;  /* 0x3000002fff327230 */ /* 0x000fe20000004100 */
[-C--:B------:R-:W-:Y:S01]  /*6820*/  F2FP.F16.E5M2.UNPACK_B R61, R77.reuse ;  /* 0x0000004dff3d723e */ /* 0x080fe200020004ff */
[----:B------:R-:W-:Y:S01]  /*6830*/  HADD2.F32 R47, -RZ, R49.H0_H0 ;  /* 0x20000031ff2f7230 */ /* 0x000fe20000004100 */
[----:B------:R-:W-:Y:S01]  /*6840*/  F2FP.F16.E5M2.UNPACK_B R63, R77.H1 ;  /* 0x0000004dff3f723e */ /* 0x000fe200030004ff */
[----:B------:R-:W-:Y:S01]  /*6850*/  HADD2.F32 R60, -RZ, R57.H1_H1 ;  /* 0x30000039ff3c7230 */ /* 0x000fe20000004100 */
[-C--:B------:R-:W-:Y:S01]  /*6860*/  F2FP.F16.E5M2.UNPACK_B R65, R78.reuse ;  /* 0x0000004eff41723e */ /* 0x080fe200020004ff */
[----:B------:R-:W-:Y:S01]  /*6870*/  HADD2.F32 R64, -RZ, R61.H1_H1 ;  /* 0x3000003dff407230 */ /* 0x000fe20000004100 */
[----:B------:R-:W-:Y:S01]  /*6880*/  F2FP.F16.E5M2.UNPACK_B R67, R78.H1 ;  /* 0x0000004eff43723e */ /* 0x000fe200030004ff */
[----:B------:R-:W-:Y:S01]  /*6890*/  HADD2.F32 R49, -RZ, R51.H0_H0 ;  /* 0x20000033ff317230 */ /* 0x000fe20000004100 */
[----:B------:R-:W-:Y:S01]  /*68a0*/  ISETP.NE.AND P0, PT, R97, RZ, PT ;  /* 0x000000ff6100720c */ /* 0x000fe20003f05270 */
[----:B------:R-:W-:Y:S01]  /*68b0*/  HADD2.F32 R68, -RZ, R65.H1_H1 ;  /* 0x30000041ff447230 */ /* 0x000fe20000004100 */
[----:B------:R-:W-:Y:S01]  /*68c0*/  ISETP.NE.AND P6, PT, R102, RZ, PT ;  /* 0x000000ff6600720c */ /* 0x000fe20003fc5270 */
[----:B------:R-:W-:Y:S02]  /*68d0*/  HADD2.F32 R54, -RZ, R51.H1_H1 ;  /* 0x30000033ff367230 */ /* 0x000fe40000004100 */
[C---:B---3--:R-:W-:Y:S01]  /*68e0*/  FMUL R0, R38.reuse, R4 ;  /* 0x0000000426007220 */ /* 0x048fe20000400000 */
[C---:B------:R-:W-:Y:S01]  /*68f0*/  FMUL R2, R38.reuse, R5 ;  /* 0x0000000526027220 */ /* 0x040fe20000400000 */
[C---:B------:R-:W-:Y:S01]  /*6900*/  FMUL R4, R38.reuse, R8 ;  /* 0x0000000826047220 */ /* 0x040fe20000400000 */
[C---:B------:R-:W-:Y:S01]  /*6910*/  FMUL R5, R38.reuse, R9 ;  /* 0x0000000926057220 */ /* 0x040fe20000400000 */
[C---:B------:R-:W-:Y:S01]  /*6920*/  FFMA R0, R41.reuse, R40, R0 ;  /* 0x0000002829007223 */ /* 0x040fe20000000000 */
[C---:B------:R-:W-:Y:S01]  /*6930*/  FFMA R2, R41.reuse, R42, R2 ;  /* 0x0000002a29027223 */ /* 0x040fe20000000002 */
[C---:B------:R-:W-:Y:S01]  /*6940*/  FMUL R8, R38.reuse, R12 ;  /* 0x0000000c26087220 */ /* 0x040fe20000400000 */
[C---:B------:R-:W-:Y:S01]  /*6950*/  FMUL R9, R38.reuse, R13 ;  /* 0x0000000d26097220 */ /* 0x040fe20000400000 */
[----:B------:R-:W-:Y:S02]  /*6960*/  HADD2.F32 R51, -RZ, R53.H0_H0 ;  /* 0x20000035ff337230 */ /* 0x000fe40000004100 */
[C---:B------:R-:W-:Y:S01]  /*6970*/  FMUL R12, R38.reuse, R16 ;  /* 0x00000010260c7220 */ /* 0x040fe20000400000 */
        /* <DEDUP_REMOVED lines=13> */
[C---:B------:R-:W-:Y:S01]  /*6a50*/  FFMA R3, R41.reuse, R44, R3 ;  /* 0x0000002c29037223 */ /* 0x040fe20000000003 */
[----:B------:R-:W-:Y:S01]  /*6a60*/  F2FP.F16.E5M2.UNPACK_B R40, R79 ;  /* 0x0000004fff28723e */ /* 0x000fe200020004ff */
[C---:B------:R-:W-:Y:S01]  /*6a70*/  FFMA R7, R41.reuse, R46, R7 ;  /* 0x0000002e29077223 */ /* 0x040fe20000000007 */
[C---:B------:R-:W-:Y:S01]  /*6a80*/  FFMA R4, R41.reuse, R43, R4 ;  /* 0x0000002b29047223 */ /* 0x040fe20000000004 */
[----:B------:R-:W-:Y:S01]  /*6a90*/  F2FP.F16.E5M2.UNPACK_B R42, R79.H1 ;  /* 0x0000004fff2a723e */ /* 0x000fe200030004ff */
[C---:B------:R-:W-:Y:S01]  /*6aa0*/  FFMA R5, R41.reuse, R48, R5 ;  /* 0x0000003029057223 */ /* 0x040fe20000000005 */
[----:B------:R-:W-:Y:S01]  /*6ab0*/  FFMA R6, R41, R45, R6 ;  /* 0x0000002d29067223 */ /* 0x000fe20000000006 */
[----:B------:R-:W-:Y:S01]  /*6ac0*/  F2FP.SATFINITE.E5M2.F32.PACK_AB_MERGE_C R99, R7, R3, RZ ;  /* 0x000000030763723e */ /* 0x000fe200048060ff */
[C---:B------:R-:W-:Y:S01]  /*6ad0*/  FFMA R11, R41.reuse, R50, R11 ;  /* 0x00000032290b7223 */ /* 0x040fe2000000000b */
[C---:B------:R-:W-:Y:S01]  /*6ae0*/  FFMA R8, R41.reuse, R47, R8 ;  /* 0x0000002f29087223 */ /* 0x040fe20000000008 */
[----:B------:R-:W-:Y:S01]  /*6af0*/  FMUL R10, R38, R14 ;  /* 0x0000000e260a7220 */ /* 0x000fe20000400000 */
[----:B------:R-:W-:Y:S01]  /*6b00*/  F2FP.SATFINITE.E5M2.F32.PACK_AB_MERGE_C R104, R2, R0, R99 ;  /* 0x000000000268723e */ /* 0x000fe20004806063 */
[----:B------:R-:W-:Y:S01]  /*6b10*/  FFMA R9, R41, R52, R9 ;  /* 0x0000003429097223 */ /* 0x000fe20000000009 */
[----:B------:R-:W-:Y:S01]  /*6b20*/  F2FP.SATFINITE.E5M2.F32.PACK_AB_MERGE_C R105, R11, R6, RZ ;  /* 0x000000060b69723e */ /* 0x000fe200048060ff */
[----:B------:R-:W-:Y:S01]  /*6b30*/  FFMA R10, R41, R49, R10 ;  /* 0x00000031290a7223 */ /* 0x000fe2000000000a */
[----:B------:R-:W-:Y:S01]  /*6b40*/  IADD3 R99, PT, PT, R112, R103, RZ ;  /* 0x0000006770637210 */ /* 0x000fe20007ffe0ff */
[C---:B------:R-:W-:Y:S01]  /*6b50*/  FMUL R15, R38.reuse, R15 ;  /* 0x0000000f260f7220 */ /* 0x040fe20000400000 */
[--C-:B------:R-:W-:Y:S01]  /*6b60*/  HADD2.F32 R53, -RZ, R55.reuse.H0_H0 ;  /* 0x20000037ff357230 */ /* 0x100fe20000004100 */
[----:B------:R-:W-:Y:S01]  /*6b70*/  F2FP.SATFINITE.E5M2.F32.PACK_AB_MERGE_C R105, R5, R4, R105 ;  /* 0x000000040569723e */ /* 0x000fe20004806069 */
[----:B------:R-:W-:Y:S02]  /*6b80*/  HADD2.F32 R58, -RZ, R55.H1_H1 ;  /* 0x30000037ff3a7230 */ /* 0x000fe40000004100 */
[C---:B------:R-:W-:Y:S01]  /*6b90*/  FFMA R15, R41.reuse, R54, R15 ;  /* 0x00000036290f7223 */ /* 0x040fe2000000000f */
[C---:B------:R-:W-:Y:S01]  /*6ba0*/  FFMA R12, R41.reuse, R51, R12 ;  /* 0x00000033290c7223 */ /* 0x040fe2000000000c */
[C---:B------:R-:W-:Y:S01]  /*6bb0*/  FFMA R13, R41.reuse, R56, R13 ;  /* 0x00000038290d7223 */ /* 0x040fe2000000000d */
[----:B------:R-:W-:Y:S02]  /*6bc0*/  HADD2.F32 R55, -RZ, R57.H0_H0 ;  /* 0x20000039ff377230 */ /* 0x000fe40000004100 */
[C---:B------:R-:W-:Y:S01]  /*6bd0*/  FMUL R14, R38.reuse, R18 ;  /* 0x00000012260e7220 */ /* 0x040fe20000400000 */
[C---:B------:R-:W-:Y:S01]  /*6be0*/  FMUL R19, R38.reuse, R19 ;  /* 0x0000001326137220 */ /* 0x040fe20000400000 */
[--C-:B------:R-:W-:Y:S02]  /*6bf0*/  HADD2.F32 R57, -RZ, R59.reuse.H0_H0 ;  /* 0x2000003bff397230 */ /* 0x100fe40000004100 */
[C---:B------:R-:W-:Y:S01]  /*6c00*/  FMUL R18, R38.reuse, R22 ;  /* 0x0000001626127220 */ /* 0x040fe20000400000 */
[C---:B------:R-:W-:Y:S01]  /*6c10*/  FFMA R14, R41.reuse, R53, R14 ;  /* 0x00000035290e7223 */ /* 0x040fe2000000000e */
[----:B------:R-:W-:Y:S02]  /*6c20*/  HADD2.F32 R62, -RZ, R59.H1_H1 ;  /* 0x3000003bff3e7230 */ /* 0x000fe40000004100 */
[C---:B------:R-:W-:Y:S01]  /*6c30*/  FFMA R19, R41.reuse, R58, R19 ;  /* 0x0000003a29137223 */ /* 0x040fe20000000013 */
[----:B------:R-:W-:Y:S02]  /*6c40*/  HADD2.F32 R59, -RZ, R61.H0_H0 ;  /* 0x2000003dff3b7230 */ /* 0x000fe40000004100 */
[C---:B------:R-:W-:Y:S01]  /*6c50*/  FMUL R23, R38.reuse, R23 ;  /* 0x0000001726177220 */ /* 0x040fe20000400000 */
[C---:B------:R-:W-:Y:S01]  /*6c60*/  FFMA R16, R41.reuse, R55, R16 ;  /* 0x0000003729107223 */ /* 0x040fe20000000010 */
[C---:B------:R-:W-:Y:S01]  /*6c70*/  FFMA R17, R41.reuse, R60, R17 ;  /* 0x0000003c29117223 */ /* 0x040fe20000000011 */
[--C-:B------:R-:W-:Y:S02]  /*6c80*/  HADD2.F32 R61, -RZ, R63.reuse.H0_H0 ;  /* 0x2000003fff3d7230 */ /* 0x100fe40000004100 */
[C---:B------:R-:W-:Y:S01]  /*6c90*/  FFMA R18, R41.reuse, R57, R18 ;  /* 0x0000003929127223 */ /* 0x040fe20000000012 */
[----:B------:R-:W-:Y:S02]  /*6ca0*/  HADD2.F32 R66, -RZ, R63.H1_H1 ;  /* 0x3000003fff427230 */ /* 0x000fe40000004100 */
[C---:B------:R-:W-:Y:S01]  /*6cb0*/  FMUL R22, R38.reuse, R26 ;  /* 0x0000001a26167220 */ /* 0x040fe20000400000 */
[----:B------:R-:W-:Y:S02]  /*6cc0*/  HADD2.F32 R63, -RZ, R65.H0_H0 ;  /* 0x20000041ff3f7230 */ /* 0x000fe40000004100 */
[C---:B------:R-:W-:Y:S01]  /*6cd0*/  FFMA R23, R41.reuse, R62, R23 ;  /* 0x0000003e29177223 */ /* 0x040fe20000000017 */
[C---:B------:R-:W-:Y:S01]  /*6ce0*/  FMUL R27, R38.reuse, R27 ;  /* 0x0000001b261b7220 */ /* 0x040fe20000400000 */
[C---:B------:R-:W-:Y:S01]  /*6cf0*/  FFMA R20, R41.reuse, R59, R20 ;  /* 0x0000003b29147223 */ /* 0x040fe20000000014 */
[C---:B------:R-:W-:Y:S01]  /*6d00*/  FFMA R21, R41.reuse, R64, R21 ;  /* 0x0000004029157223 */ /* 0x040fe20000000015 */
[--C-:B------:R-:W-:Y:S02]  /*6d10*/  HADD2.F32 R65, -RZ, R67.reuse.H0_H0 ;  /* 0x20000043ff417230 */ /* 0x100fe40000004100 */
[C---:B------:R-:W-:Y:S01]  /*6d20*/  FFMA R22, R41.reuse, R61, R22 ;  /* 0x0000003d29167223 */ /* 0x040fe20000000016 */
[----:B------:R-:W-:Y:S02]  /*6d30*/  HADD2.F32 R70, -RZ, R67.H1_H1 ;  /* 0x30000043ff467230 */ /* 0x000fe40000004100 */
[C---:B------:R-:W-:Y:S01]  /*6d40*/  FMUL R26, R38.reuse, R30 ;  /* 0x0000001e261a7220 */ /* 0x040fe20000400000 */
[--C-:B------:R-:W-:Y:S02]  /*6d50*/  HADD2.F32 R67, -RZ, R40.reuse.H0_H0 ;  /* 0x20000028ff437230 */ /* 0x100fe40000004100 */
[C---:B------:R-:W-:Y:S01]  /*6d60*/  FFMA R27, R41.reuse, R66, R27 ;  /* 0x00000042291b7223 */ /* 0x040fe2000000001b */
[C---:B------:R-:W-:Y:S01]  /*6d70*/  FMUL R31, R38.reuse, R31 ;  /* 0x0000001f261f7220 */ /* 0x040fe20000400000 */
[C---:B------:R-:W-:Y:S01]  /*6d80*/  FFMA R24, R41.reuse, R63, R24 ;  /* 0x0000003f29187223 */ /* 0x040fe20000000018 */
[----:B------:R-:W-:Y:S02]  /*6d90*/  HADD2.F32 R40, -RZ, R40.H1_H1 ;  /* 0x30000028ff287230 */ /* 0x000fe40000004100 */
[C---:B------:R-:W-:Y:S01]  /*6da0*/  FFMA R25, R41.reuse, R68, R25 ;  /* 0x0000004429197223 */ /* 0x040fe20000000019 */
[--C-:B------:R-:W-:Y:S02]  /*6db0*/  HADD2.F32 R69, -RZ, R42.reuse.H0_H0 ;  /* 0x2000002aff457230 */ /* 0x100fe40000004100 */
[C---:B------:R-:W-:Y:S01]  /*6dc0*/  FFMA R26, R41.reuse, R65, R26 ;  /* 0x00000041291a7223 */ /* 0x040fe2000000001a */
[----:B------:R-:W-:Y:S02]  /*6dd0*/  HADD2.F32 R42, -RZ, R42.H1_H1 ;  /* 0x3000002aff2a7230 */ /* 0x000fe40000004100 */
[C---:B------:R-:W-:Y:S01]  /*6de0*/  FMUL R30, R38.reuse, R34 ;  /* 0x00000022261e7220 */ /* 0x040fe20000400000 */
[----:B------:R-:W-:Y:S01]  /*6df0*/  FFMA R31, R41, R70, R31 ;  /* 0x00000046291f7223 */ /* 0x000fe2000000001f */
[----:B------:R-:W-:Y:S01]  /*6e00*/  FMUL R35, R38, R35 ;  /* 0x0000002326237220 */ /* 0x000fe20000400000 */
[----:B------:R-:W-:Y:S01]  /*6e10*/  F2FP.SATFINITE.E5M2.F32.PACK_AB_MERGE_C R106, R15, R10, RZ ;  /* 0x0000000a0f6a723e */ /* 0x000fe200048060ff */
[----:B------:R-:W-:Y:S01]  /*6e20*/  FFMA R28, R41, R67, R28 ;  /* 0x00000043291c7223 */ /* 0x000fe2000000001c */
[----:B------:R-:W-:Y:S01]  /*6e30*/  F2FP.SATFINITE.E5M2.F32.PACK_AB_MERGE_C R107, R19, R14, RZ ;  /* 0x0000000e136b723e */ /* 0x000fe200048060ff */
[C---:B------:R-:W-:Y:S01]  /*6e40*/  FFMA R29, R41.reuse, R40, R29 ;  /* 0x00000028291d7223 */ /* 0x040fe2000000001d */
[C---:B------:R-:W-:Y:S01]  /*6e50*/  FFMA R30, R41.reuse, R69, R30 ;  /* 0x00000045291e7223 */ /* 0x040fe2000000001e */
[----:B------:R-:W-:Y:S01]  /*6e60*/  FFMA R35, R41, R42, R35 ;  /* 0x0000002a29237223 */ /* 0x000fe20000000023 */
[----:B------:R-:W-:Y:S02]  /*6e70*/  F2FP.SATFINITE.E5M2.F32.PACK_AB_MERGE_C R106, R9, R8, R106 ;  /* 0x00000008096a723e */ /* 0x000fe4000480606a */
[----:B------:R-:W-:Y:S02]  /*6e80*/  F2FP.SATFINITE.E5M2.F32.PACK_AB_MERGE_C R107, R13, R12, R107 ;  /* 0x0000000c0d6b723e */ /* 0x000fe4000480606b */
[----:B------:R-:W-:Y:S02]  /*6e90*/  F2FP.SATFINITE.E5M2.F32.PACK_AB_MERGE_C R108, R23, R18, RZ ;  /* 0x00000012176c723e */ /* 0x000fe400048060ff */
[----:B------:R-:W-:Y:S01]  /*6ea0*/  F2FP.SATFINITE.E5M2.F32.PACK_AB_MERGE_C R109, R27, R22, RZ ;  /* 0x000000161b6d723e */ /* 0x000fe200048060ff */
[----:B------:R1:W-:Y:S01]  /*6eb0*/  STS.128 [R84+UR44+0x4200], R104 ;  /* 0x0042006854007988 */ /* 0x0003e20008000c2c */
[----:B------:R-:W-:Y:S02]  /*6ec0*/  F2FP.SATFINITE.E5M2.F32.PACK_AB_MERGE_C R113, R31, R26, RZ ;  /* 0x0000001a1f71723e */ /* 0x000fe400048060ff */
[----:B------:R-:W-:Y:S02]  /*6ed0*/  F2FP.SATFINITE.E5M2.F32.PACK_AB_MERGE_C R114, R35, R30, RZ ;  /* 0x0000001e2372723e */ /* 0x000fe400048060ff */
[----:B------:R-:W-:Y:S02]  /*6ee0*/  F2FP.SATFINITE.E5M2.F32.PACK_AB_MERGE_C R108, R17, R16, R108 ;  /* 0x00000010116c723e */ /* 0x000fe4000480606c */
[----:B------:R-:W-:Y:S02]  /*6ef0*/  F2FP.SATFINITE.E5M2.F32.PACK_AB_MERGE_C R109, R21, R20, R109 ;  /* 0x00000014156d723e */ /* 0x000fe4000480606d */
[----:B------:R-:W-:Y:S02]  /*6f00*/  F2FP.SATFINITE.E5M2.F32.PACK_AB_MERGE_C R110, R25, R24, R113 ;  /* 0x00000018196e723e */ /* 0x000fe40004806071 */
[----:B------:R-:W-:Y:S02]  /*6f10*/  F2FP.SATFINITE.E5M2.F32.PACK_AB_MERGE_C R111, R29, R28, R114 ;  /* 0x0000001c1d6f723e */ /* 0x000fe40004806072 */
[----:B------:R-:W-:Y:S02]  /*6f20*/  LEA R112, R93, UR44, 0x3 ;  /* 0x0000002c5d707c11 */ /* 0x000fe4000f8e18ff */
[----:B------:R-:W-:Y:S01]  /*6f30*/  @P6 SHF.L.U32 R113, R91, 0x1f, RZ ;  /* 0x0000001f5b716819 */ /* 0x000fe200000006ff */
[----:B------:R1:W-:Y:S01]  /*6f40*/  STS.128 [R99+0x4210], R108 ;  /* 0x0042106c63007388 */ /* 0x0003e20000000c00 */
[----:B------:R-:W-:Y:S01]  /*6f50*/  @!PT LDS RZ, [RZ] ;  /* 0x00000000fffff984 */ /* 0x000fe20000000800 */
[----:B------:R-:W-:Y:S01]  /*6f60*/  @!PT LDS RZ, [RZ] ;  /* 0x00000000fffff984 */ /* 0x000fe20000000800 */
[----:B------:R-:W-:Y:S01]  /*6f70*/  @!PT LDS RZ, [RZ] ;  /* 0x00000000fffff984 */ /* 0x000fe20000000800 */
[----:B------:R-:W-:Y:S01]  /*6f80*/  @!PT LDS RZ, [RZ] ;  /* 0x00000000fffff984 */ /* 0x000fe20000000800 */
[----:B------:R2:W-:Y:S07]  /*6f90*/  MEMBAR.ALL.CTA ;  /* 0x0000000000007992 */ /* 0x0005ee0000008000 */
[----:B--2---:R-:W2:Y:S02]  /*6fa0*/  FENCE.VIEW.ASYNC.S ;  /* 0x00000000000073c6 */ /* 0x004ea40000000000 */
[----:B--2---:R-:W-:Y:S06]  /*6fb0*/  BAR.SYNC.DEFER_BLOCKING 0x1, 0x80 ;  /* 0x0042000000007b1d */ /* 0x004fec0000010000 */
[----:B------:R-:W-:Y:S05]  /*6fc0*/  @P0 BRA `(.L_x_107) ;  /* 0x0000000000280947 */ /* 0x000fea0003800000 */
[----:B------:R-:W-:Y:S01]  /*6fd0*/  UIADD3 UR4, UPT, UPT, UR44, 0x4200, URZ ;  /* 0x000042002c047890 */ /* 0x000fe2000fffe0ff */
[----:B------:R-:W-:Y:S05]  /*6fe0*/  UMOV UR51, UR36 ;  /* 0x0000002400337c82 */ /* 0x000fea0008000000 */
[----:B------:R-:W-:Y:S01]  /*6ff0*/  MOV R96, UR4 ;  /* 0x0000000400607c02 */ /* 0x000fe20008000f00 */
[----:B------:R-:W-:Y:S03]  /*7000*/  UIADD3 UR4, UP0, UPT, UR62, 0x680, URZ ;  /* 0x000006803e047890 */ /* 0x000fe6000ff1e0ff */
[----:B------:R-:W-:Y:S01]  /*7010*/  R2UR UR48, R96 ;  /* 0x00000000603072ca */ /* 0x000fe200000e0000 */
[----:B------:R-:W-:Y:S11]  /*7020*/  UIADD3.X UR5, UPT, UPT, URZ, UR63, URZ, UP0, !UPT ;  /* 0x0000003fff057290 */ /* 0x000ff600087fe4ff */
[----:B------:R-:W-:Y:S01]  /*7030*/  @!UPT UIADD3 URZ, UPT, UPT, URZ, URZ, URZ ;  /* 0x000000fffffff290 */ /* 0x000fe2000fffe0ff */
[----:B------:R2:W-:Y:S01]  /*7040*/  UTMASTG.3D [UR48], [UR4] ;  /* 0x00000030040073b5 */ /* 0x0005e20008010000 */
[----:B------:R0:W-:Y:S01]  /*7050*/  UTMACMDFLUSH ;  /* 0x00000000000079b7 */ /* 0x0001e20000000000 */
[----:B--2---:R-:W-:Y:S04]  /*7060*/  DEPBAR.LE SB0, 0x1 ;  /* 0x000080400000791a */ /* 0x004fe80000000000 */
.L_x_107:
[----:B------:R-:W-:Y:S05]  /*7070*/  BSYNC.RECONVERGENT B0 ;  /* 0x0000000000007941 */ /* 0x000fea0003800200 */
.L_x_106:
[----:B------:R-:W-:Y:S06]  /*7080*/  BAR.SYNC.DEFER_BLOCKING 0x1, 0x80 ;  /* 0x0042000000007b1d */ /* 0x000fec0000010000 */
[----:B------:R-:W2:Y:S01]  /*7090*/  @P6 SYNCS.PHASECHK.TRANS64.TRYWAIT P0, [R112+URZ+0x50], R113 ;  /* 0x00005071700065a7 */ /* 0x000ea200080011ff */
[----:B------:R-:W-:Y:S01]  /*70a0*/  BSSY B1, `(.L_x_108) ;  /* 0x0000020000017945 */ /* 0x000fe20003800000 */
[----:B--2---:R-:W-:Y:S03]  /*70b0*/  @P6 SEL R100, RZ, 0x1, !P0 ;  /* 0x00000001ff646807 */ /* 0x004fe60004000000 */
[----:B------:R-:W-:Y:S05]  /*70c0*/  @!P6 BRA `(.L_x_109) ;  /* 0x000000000074e947 */ /* 0x000fea0003800000 */
[----:B------:R-:W-:Y:S01]  /*70d0*/  ISETP.NE.AND P1, PT, R101, RZ, PT ;  /* 0x000000ff6500720c */ /* 0x000fe20003f25270 */
[----:B------:R-:W2:Y:S01]  /*70e0*/  S2R R0, SR_CgaCtaId ;  /* 0x0000000000007919 */ /* 0x000ea20000008800 */
[----:B------:R-:W-:Y:S01]  /*70f0*/  ISETP.NE.AND P0, PT, R100, RZ, PT ;  /* 0x000000ff6400720c */ /* 0x000fe20003f05270 */
[----:B------:R-:W-:Y:S10]  /*7100*/  BSSY B0, `(.L_x_110) ;  /* 0x0000008000007945 */ /* 0x000ff40003800000 */
[----:B------:R-:W-:Y:S05]  /*7110*/  @P1 IMAD R2, R93, 0x1000, R84 ;  /* 0x000010005d021824 */ /* 0x000fea00078e0254 */
[----:B------:R-:W-:Y:S05]  /*7120*/  @P1 IADD3 R4, PT, PT, R2, UR44, RZ ;  /* 0x0000002c02041c10 */ /* 0x000fea000fffe0ff */
[----:B------:R-:W-:Y:S01]  /*7130*/  @P1 IMAD.IADD R4, R4, 0x1, R103 ;  /* 0x0000000104041824 */ /* 0x000fe200078e0267 */
[----:B------:R-:W-:Y:S06]  /*7140*/  @P0 BRA `(.L_x_111) ;  /* 0x00000000000c0947 */ /* 0x000fec0003800000 */
[----:B------:R-:W-:Y:S04]  /*7150*/  SHF.L.U32 R3, R91, 0x1f, RZ ;  /* 0x0000001f5b037819 */ /* 0x000fe800000006ff */
[----:B------:R-:W3:Y:S02]  /*7160*/  SYNCS.PHASECHK.TRANS64.TRYWAIT P0, [R112+URZ+0x50], R3 ;  /* 0x00005003700075a7 */ /* 0x000ee400080011ff */
[----:B---3--:R-:W-:Y:S05]  /*7170*/  @!P0 BRA `(.L_x_112) ;  /* 0x0000003000dc8947 */ /* 0x008fea0003800000 */
.L_x_111:
[----:B------:R-:W-:Y:S05]  /*7180*/  BSYNC B0 ;  /* 0x0000000000007941 */ /* 0x000fea0003800000 */
.L_x_110:
[----:B------:R-:W-:Y:S01]  /*7190*/  ISETP.NE.AND P0, PT, R101, RZ, PT ;  /* 0x000000ff6500720c */ /* 0x000fe20003f05270 */
[----:B---3--:R-:W-:Y:S02]  /*71a0*/  VIADD R3, R112, 0x70 ;  /* 0x0000007070037836 */ /* 0x008fe40000000000 */
[----:B------:R-:W-:Y:S03]  /*71b0*/  VIADD R93, R93, 0x1 ;  /* 0x000000015d5d7836 */ /* 0x000fe60000000000 */
[----:B--2---:R-:W-:Y:S07]  /*71c0*/  PRMT R0, R0, 0x654, R3 ;  /* 0x0000065400007816 */ /* 0x004fee0000000003 */
[----:B------:R2:W3:Y:S04]  /*71d0*/  @P0 LDS.128 R72, [R2+UR44+0x200] ;  /* 0x0002002c02480984 */ /* 0x0004e80008000c00 */
[----:B------:R2:W4:Y:S01]  /*71e0*/  @P0 LDS.128 R76, [R4+0x210] ;  /* 0x00021000044c0984 */ /* 0x0005220000000c00 */
        /* <DEDUP_REMOVED lines=10> */
[----:B--23--:R-:W-:Y:S02]  /*7290*/  LOP3.LUT R91, R91, R0, RZ, 0x3c, !PT ;  /* 0x000000005b5b7212 */ /* 0x00cfe400078e3cff */
.L_x_109:
[----:B------:R-:W-:Y:S05]  /*72a0*/  BSYNC B1 ;  /* 0x0000000000017941 */ /* 0x000fea0003800000 */
.L_x_108:
[----:B------:R-:W-:Y:S05]  /*72b0*/  VIADD R3, R39, 0x40 ;  /* 0x0000004027037836 */ /* 0x000fea0000000000 */
[----:B------:R-:W-:Y:S04]  /*72c0*/  SHF.R.U32.HI R3, RZ, 0x15, R3 ;  /* 0x00000015ff037819 */ /* 0x000fe80000011603 */
[----:B------:R-:W-:Y:S11]  /*72d0*/  LOP3.LUT P0, RZ, R3, 0x3, R86, 0x48, !PT ;  /* 0x0000000303ff7812 */ /* 0x000ff60007804856 */
[----:B------:R-:W-:Y:S02]  /*72e0*/  @!UPT UIADD3 URZ, UPT, UPT, URZ, URZ, URZ ;  /* 0x000000fffffff290 */ /* 0x000fe4000fffe0ff */
[----:B------:R-:W-:Y:S05]  /*72f0*/  @!P0 BRA `(.L_x_113) ;  /* 0x0000000000408947 */ /* 0x000fea0003800000 */
[----:B------:R-:W2:Y:S01]  /*7300*/  LDCU.64 UR8, c[0x4][0x78] ;  /* 0x01000f00ff0877ac */ /* 0x000ea20008000a00 */
[----:B------:R-:W-:Y:S01]  /*7310*/  MOV R3, 0x0 ;  /* 0x0000000000037802 */ /* 0x000fe20000000f00 */
[----:B------:R-:W-:Y:S02]  /*7320*/  HFMA2 R12, -RZ, RZ, 0, 5.9604644775390625e-08 ;  /* 0x00000001ff0c7431 */ /* 0x000fe400000001ff */
[----:B------:R-:W-:Y:S02]  /*7330*/  IMAD.MOV.U32 R8, RZ, RZ, 0x192 ;  /* 0x00000192ff087424 */ /* 0x000fe400078e00ff */
[----:B------:R-:W-:Y:S01]  /*7340*/  IMAD.MOV.U32 R13, RZ, RZ, RZ ;  /* 0x000000ffff0d7224 */ /* 0x000fe200078e00ff */
[----:B------:R-:W3:Y:S01]  /*7350*/  LDCU.64 UR6, c[0x4][0x80] ;  /* 0x01001000ff0677ac */ /* 0x000ee20008000a00 */
[----:B------:R-:W1:Y:S01]  /*7360*/  LDC.64 R2, c[0x4][R3] ;  /* 0x0100000003027b82 */ /* 0x000e620000000a00 */
[----:B------:R-:W5:Y:S01]  /*7370*/  LDCU.64 UR4, c[0x4][0x18] ;  /* 0x01000300ff0477ac */ /* 0x000f620008000a00 */
[----:B--2---:R-:W-:Y:S01]  /*7380*/  MOV R5, UR9 ;  /* 0x0000000900057c02 */ /* 0x004fe20008000f00 */
[----:B------:R-:W-:Y:S01]  /*7390*/  IMAD.U32 R4, RZ, RZ, UR8 ;  /* 0x00000008ff047e24 */ /* 0x000fe2000f8e00ff */
[----:B---3--:R-:W-:Y:S01]  /*73a0*/  MOV R7, UR7 ;  /* 0x0000000700077c02 */ /* 0x008fe20008000f00 */
[----:B------:R-:W-:Y:S01]  /*73b0*/  IMAD.U32 R6, RZ, RZ, UR6 ;  /* 0x00000006ff067e24 */ /* 0x000fe2000f8e00ff */
[----:B-----5:R-:W-:Y:S01]  /*73c0*/  MOV R11, UR5 ;  /* 0x00000005000b7c02 */ /* 0x020fe20008000f00 */
[----:B------:R-:W-:Y:S02]  /*73d0*/  IMAD.U32 R10, RZ, RZ, UR4 ;  /* 0x00000004ff0a7e24 */ /* 0x000fe4000f8e00ff */
[----:B------:R-:W-:Y:S07]  /*73e0*/  LEPC R20, `(.L_x_113) ;  /* 0x000000001014794e */ /* 0x000fee0000000000 */
[----:B-1--4-:R-:W-:Y:S05]  /*73f0*/  CALL.ABS.NOINC R2 ;  /* 0x0000000002007343 */ /* 0x012fea0003c00000 */
.L_x_113:
        /* <DEDUP_REMOVED lines=14> */
[----:B------:R-:W-:Y:S01]  /*74e0*/  F2FP.F16.E5M2.UNPACK_B R54, R75 ;  /* 0x0000004bff36723e */ /* 0x000fe200020004ff */
[----:B------:R-:W-:Y:S01]  /*74f0*/  LDTM.16dp32bit_t0_t15.x32 R4, tmem[UR4+0x40] ;  /* 0x00004004000479ee */ /* 0x000fe20008a80000 */
[----:B------:R-:W2:Y:S01]  /*7500*/  LDTM.16dp32bit_t16_t31.x32 R4, tmem[UR4+0x60] ;  /* 0x00006004000479ee */ /* 0x000ea20008aa0000 */
[----:B------:R-:W-:Y:S01]  /*7510*/  HADD2.F32 R46, -RZ, R46.H1_H1 ;  /* 0x3000002eff2e7230 */ /* 0x000fe20000004100 */
[----:B----4-:R-:W-:Y:S01]  /*7520*/  F2FP.F16.E5M2.UNPACK_B R58, R76 ;  /* 0x0000004cff3a723e */ /* 0x010fe200020004ff */
[--C-:B------:R-:W-:Y:S01]  /*7530*/  HADD2.F32 R49, -RZ, R50.reuse.H0_H0 ;  /* 0x20000032ff317230 */ /* 0x100fe20000004100 */
[----:B------:R-:W-:Y:S01]  /*7540*/  F2FP.F16.E5M2.UNPACK_B R62, R77 ;  /* 0x0000004dff3e723e */ /* 0x000fe200020004ff */
[----:B------:R-:W-:Y:S01]  /*7550*/  HADD2.F32 R50, -RZ, R50.H1_H1 ;  /* 0x30000032ff327230 */ /* 0x000fe20000004100 */
[----:B------:R-:W-:Y:S01]  /*7560*/  F2FP.F16.E5M2.UNPACK_B R66, R78 ;  /* 0x0000004eff42723e */ /* 0x000fe200020004ff */
[--C-:B------:R-:W-:Y:S01]  /*7570*/  HADD2.F32 R53, -RZ, R54.reuse.H0_H0 ;  /* 0x20000036ff357230 */ /* 0x100fe20000004100 */
[----:B------:R-:W-:Y:S01]  /*7580*/  F2FP.F16.E5M2.UNPACK_B R70, R79 ;  /* 0x0000004fff46723e */ /* 0x000fe200020004ff */
[----:B------:R-:W-:Y:S01]  /*7590*/  HADD2.F32 R54, -RZ, R54.H1_H1 ;  /* 0x30000036ff367230 */ /* 0x000fe20000004100 */
[----:B------:R-:W-:Y:S01]  /*75a0*/  F2FP.F16.E5M2.UNPACK_B R56, R75.H1 ;  /* 0x0000004bff38723e */ /* 0x000fe200030004ff */
[--C-:B------:R-:W-:Y:S01]  /*75b0*/  HADD2.F32 R57, -RZ, R58.reuse.H0_H0 ;  /* 0x2000003aff397230 */ /* 0x100fe20000004100 */
[----:B------:R-:W-:Y:S01]  /*75c0*/  F2FP.F16.E5M2.UNPACK_B R60, R76.H1 ;  /* 0x0000004cff3c723e */ /* 0x000fe200030004ff */
[----:B------:R-:W-:Y:S01]  /*75d0*/  HADD2.F32 R58, -RZ, R58.H1_H1 ;  /* 0x3000003aff3a7230 */ /* 0x000fe20000004100 */
[----:B------:R-:W-:Y:S01]  /*75e0*/  F2FP.F16.E5M2.UNPACK_B R64, R77.H1 ;  /* 0x0000004dff40723e */ /* 0x000fe200030004ff */
[--C-:B------:R-:W-:Y:S01]  /*75f0*/  HADD2.F32 R61, -RZ, R62.reuse.H0_H0 ;  /* 0x2000003eff3d7230 */ /* 0x100fe20000004100 */
[----:B------:R-:W-:Y:S01]  /*7600*/  F2FP.F16.E5M2.UNPACK_B R68, R78.H1 ;  /* 0x0000004eff44723e */ /* 0x000fe200030004ff */
[----:B------:R-:W-:Y:S01]  /*7610*/  HADD2.F32 R62, -RZ, R62.H1_H1 ;  /* 0x3000003eff3e7230 */ /* 0x000fe20000004100 */
[----:B------:R-:W-:Y:S01]  /*7620*/  ISETP.NE.AND P0, PT, R97, RZ, PT ;  /* 0x000000ff6100720c */ /* 0x000fe20003f05270 */
[--C-:B------:R-:W-:Y:S01]  /*7630*/  HADD2.F32 R65, -RZ, R66.reuse.H0_H0 ;  /* 0x20000042ff417230 */ /* 0x100fe20000004100 */
[----:B------:R-:W-:Y:S01]  /*7640*/  ISETP.NE.AND P6, PT, R102, RZ, PT ;  /* 0x000000ff6600720c */ /* 0x000fe20003fc5270 */
[----:B------:R-:W-:Y:S02]  /*7650*/  HADD2.F32 R66, -RZ, R66.H1_H1 ;  /* 0x30000042ff427230 */ /* 0x000fe40000004100 */
[--C-:B------:R-:W-:Y:S02]  /*7660*/  HADD2.F32 R69, -RZ, R70.reuse.H0_H0 ;  /* 0x20000046ff457230 */ /* 0x100fe40000004100 */
[C---:B--2---:R-:W-:Y:S01]  /*7670*/  FMUL R0, R38.reuse, R4 ;  /* 0x0000000426007220 */ /* 0x044fe20000400000 */
[C---:B------:R-:W-:Y:S01]  /*7680*/  FMUL R2, R38.reuse, R5 ;  /* 0x0000000526027220 */ /* 0x040fe20000400000 */
[C---:B------:R-:W-:Y:S01]  /*7690*/  FMUL R4, R38.reuse, R8 ;  /* 0x0000000826047220 */ /* 0x040fe20000400000 */
[C---:B------:R-:W-:Y:S01]  /*76a0*/  FMUL R5, R38.reuse, R9 ;  /* 0x0000000926057220 */ /* 0x040fe20000400000 */
[C---:B------:R-:W-:Y:S01]  /*76b0*/  FFMA R0, R41.reuse, R40, R0 ;  /* 0x0000002829007223 */ /* 0x040fe20000000000 */
[C---:B------:R-:W-:Y:S01]  /*76c0*/  FFMA R2, R41.reuse, R43, R2 ;  /* 0x0000002b29027223 */ /* 0x040fe20000000002 */
        /* <DEDUP_REMOVED lines=10> */
[----:B------:R-:W-:Y:S02]  /*7770*/  HADD2.F32 R70, -RZ, R70.H1_H1 ;  /* 0x30000046ff467230 */ /* 0x000fe40000004100 */
[C---:B------:R-:W-:Y:S01]  /*7780*/  FMUL R28, R38.reuse, R32 ;  /* 0x00000020261c7220 */ /* 0x040fe20000400000 */
[C---:B------:R-:W-:Y:S01]  /*7790*/  FMUL R29, R38.reuse, R33 ;  /* 0x00000021261d7220 */ /* 0x040fe20000400000 */
[C---:B------:R-:W-:Y:S01]  /*77a0*/  FMUL R3, R38.reuse, R6 ;  /* 0x0000000626037220 */ /* 0x040fe20000400000 */
[C---:B------:R-:W-:Y:S01]  /*77b0*/  FMUL R7, R38.reuse, R7 ;  /* 0x0000000726077220 */ /* 0x040fe20000400000 */
[--C-:B------:R-:W-:Y:S02]  /*77c0*/  HADD2.F32 R47, -RZ, R48.reuse.H0_H0 ;  /* 0x20000030ff2f7230 */ /* 0x100fe40000004100 */
[C---:B------:R-:W-:Y:S01]  /*77d0*/  FMUL R6, R38.reuse, R10 ;  /* 0x0000000a26067220 */ /* 0x040fe20000400000 */
[C---:B------:R-:W-:Y:S01]  /*77e0*/  FFMA R3, R41.reuse, R42, R3 ;  /* 0x0000002a29037223 */ /* 0x040fe20000000003 */
[----:B------:R-:W-:Y:S02]  /*77f0*/  HADD2.F32 R48, -RZ, R48.H1_H1 ;  /* 0x30000030ff307230 */ /* 0x000fe40000004100 */
[C---:B------:R-:W-:Y:S01]  /*7800*/  FFMA R7, R41.reuse, R44, R7 ;  /* 0x0000002c29077223 */ /* 0x040fe20000000007 */
[C---:B------:R-:W-:Y:S01]  /*7810*/  FFMA R4, R41.reuse, R45, R4 ;  /* 0x0000002d29047223 */ /* 0x040fe20000000004 */
[C---:B------:R-:W-:Y:S01]  /*7820*/  FFMA R5, R41.reuse, R46, R5 ;  /* 0x0000002e29057223 */ /* 0x040fe20000000005 */
[----:B------:R-:W-:Y:S01]  /*7830*/  FFMA R6, R41, R47, R6 ;  /* 0x0000002f29067223 */ /* 0x000fe20000000006 */
[----:B------:R-:W-:Y:S01]  /*7840*/  FMUL R11, R38, R11 ;  /* 0x0000000b260b7220 */ /* 0x000fe20000400000 */
[----:B------:R-:W-:Y:S01]  /*7850*/  F2FP.F16.E5M2.UNPACK_B R40, R79.H1 ;  /* 0x0000004fff28723e */ /* 0x000fe200030004ff */
[--C-:B------:R-:W-:Y:S01]  /*7860*/  HADD2.F32 R51, -RZ, R52.reuse.H0_H0 ;  /* 0x20000034ff337230 */ /* 0x100fe20000004100 */
[----:B-1----:R-:W-:Y:S01]  /*7870*/  F2FP.SATFINITE.E5M2.F32.PACK_AB_MERGE_C R105, R7, R3, RZ ;  /* 0x000000030769723e */ /* 0x002fe200048060ff */
[C---:B------:R-:W-:Y:S01]  /*7880*/  FFMA R11, R41.reuse, R48, R11 ;  /* 0x00000030290b7223 */ /* 0x040fe2000000000b */
[C---:B------:R-:W-:Y:S01]  /*7890*/  FFMA R8, R41.reuse, R49, R8 ;  /* 0x0000003129087223 */ /* 0x040fe20000000008 */
[----:B------:R-:W-:Y:S01]  /*78a0*/  FFMA R9, R41, R50, R9 ;  /* 0x0000003229097223 */ /* 0x000fe20000000009 */
[----:B------:R-:W-:Y:S01]  /*78b0*/  F2FP.SATFINITE.E5M2.F32.PACK_AB_MERGE_C R104, R2, R0, R105 ;  /* 0x000000000268723e */ /* 0x000fe20004806069 */
[----:B------:R-:W-:Y:S01]  /*78c0*/  HADD2.F32 R52, -RZ, R52.H1_H1 ;  /* 0x30000034ff347230 */ /* 0x000fe20000004100 */
[----:B------:R-:W-:Y:S01]  /*78d0*/  F2FP.SATFINITE.E5M2.F32.PACK_AB_MERGE_C R106, R11, R6, RZ ;  /* 0x000000060b6a723e */ /* 0x000fe200048060ff */
[C---:B------:R-:W-:Y:S01]  /*78e0*/  FMUL R10, R38.reuse, R14 ;  /* 0x0000000e260a7220 */ /* 0x040fe20000400000 */
[C---:B------:R-:W-:Y:S01]  /*78f0*/  FMUL R15, R38.reuse, R15 ;  /* 0x0000000f260f7220 */ /* 0x040fe20000400000 */
[--C-:B------:R-:W-:Y:S01]  /*7900*/  HADD2.F32 R55, -RZ, R56.reuse.H0_H0 ;  /* 0x20000038ff377230 */ /* 0x100fe20000004100 */
[----:B------:R-:W-:Y:S01]  /*7910*/  F2FP.SATFINITE.E5M2.F32.PACK_AB_MERGE_C R105, R5, R4, R106 ;  /* 0x000000040569723e */ /* 0x000fe2000480606a */
[C---:B------:R-:W-:Y:S01]  /*7920*/  FFMA R10, R41.reuse, R51, R10 ;  /* 0x00000033290a7223 */ /* 0x040fe2000000000a */
[C---:B------:R-:W-:Y:S01]  /*7930*/  FFMA R15, R41.reuse, R52, R15 ;  /* 0x00000034290f7223 */ /* 0x040fe2000000000f */
[C---:B------:R-:W-:Y:S01]  /*7940*/  FFMA R12, R41.reuse, R53, R12 ;  /* 0x00000035290c7223 */ /* 0x040fe2000000000c */
[C---:B------:R-:W-:Y:S01]  /*7950*/  FFMA R13, R41.reuse, R54, R13 ;  /* 0x00000036290d7223 */ /* 0x040fe2000000000d */
[----:B------:R-:W-:Y:S02]  /*7960*/  HADD2.F32 R56, -RZ, R56.H1_H1 ;  /* 0x30000038ff387230 */ /* 0x000fe40000004100 */
[C---:B------:R-:W-:Y:S01]  /*7970*/  FMUL R14, R38.reuse, R18 ;  /* 0x00000012260e7220 */ /* 0x040fe20000400000 */
[C---:B------:R-:W-:Y:S01]  /*7980*/  FMUL R19, R38.reuse, R19 ;  /* 0x0000001326137220 */ /* 0x040fe20000400000 */
[--C-:B------:R-:W-:Y:S02]  /*7990*/  HADD2.F32 R59, -RZ, R60.reuse.H0_H0 ;  /* 0x2000003cff3b7230 */ /* 0x100fe40000004100 */
[C---:B------:R-:W-:Y:S01]  /*79a0*/  FMUL R18, R38.reuse, R22 ;  /* 0x0000001626127220 */ /* 0x040fe20000400000 */
[C---:B------:R-:W-:Y:S01]  /*79b0*/  FFMA R14, R41.reuse, R55, R14 ;  /* 0x00000037290e7223 */ /* 0x040fe2000000000e */
[----:B------:R-:W-:Y:S02]  /*79c0*/  HADD2.F32 R60, -RZ, R60.H1_H1 ;  /* 0x3000003cff3c7230 */ /* 0x000fe40000004100 */
        /* <DEDUP_REMOVED lines=8> */
[C---:B------:R-:W-:Y:S01]  /*7a50*/  FFMA R23, R41.reuse, R60, R23 ;  /* 0x0000003c29177223 */ /* 0x040fe20000000017 */
[C---:B------:R-:W-:Y:S01]  /*7a60*/  FMUL R27, R38.reuse, R27 ;  /* 0x0000001b261b7220 */ /* 0x040fe20000400000 */
[C---:B------:R-:W-:Y:S01]  /*7a70*/  FFMA R20, R41.reuse, R61, R20 ;  /* 0x0000003d29147223 */ /* 0x040fe20000000014 */
[C---:B------:R-:W-:Y:S01]  /*7a80*/  FFMA R21, R41.reuse, R62, R21 ;  /* 0x0000003e29157223 */ /* 0x040fe20000000015 */
[--C-:B------:R-:W-:Y:S02]  /*7a90*/  HADD2.F32 R67, -RZ, R68.reuse.H0_H0 ;  /* 0x20000044ff437230 */ /* 0x100fe40000004100 */
[----:B------:R-:W-:Y:S01]  /*7aa0*/  FFMA R22, R41, R63, R22 ;  /* 0x0000003f29167223 */ /* 0x000fe20000000016 */
[----:B------:R-:W-:Y:S02]  /*7ab0*/  HADD2.F32 R68, -RZ, R68.H1_H1 ;  /* 0x30000044ff447230 */ /* 0x000fe40000004100 */
[C---:B------:R-:W-:Y:S01]  /*7ac0*/  FMUL R26, R38.reuse, R30 ;  /* 0x0000001e261a7220 */ /* 0x040fe20000400000 */
[----:B------:R-:W-:Y:S01]  /*7ad0*/  F2FP.SATFINITE.E5M2.F32.PACK_AB_MERGE_C R107, R15, R10, RZ ;  /* 0x0000000a0f6b723e */ /* 0x000fe200048060ff */
        /* <DEDUP_REMOVED lines=8> */
[----:B------:R-:W-:Y:S01]  /*7b60*/  F2FP.SATFINITE.E5M2.F32.PACK_AB_MERGE_C R106, R9, R8, R107 ;  /* 0x00000008096a723e */ /* 0x000fe2000480606b */
[----:B------:R-:W-:Y:S01]  /*7b70*/  FFMA R31, R41, R68, R31 ;  /* 0x00000044291f7223 */ /* 0x000fe2000000001f */
[----:B------:R-:W-:Y:S01]  /*7b80*/  FMUL R35, R38, R35 ;  /* 0x0000002326237220 */ /* 0x000fe20000400000 */
[----:B------:R-:W-:Y:S01]  /*7b90*/  F2FP.SATFINITE.E5M2.F32.PACK_AB_MERGE_C R107, R19, R14, RZ ;  /* 0x0000000e136b723e */ /* 0x000fe200048060ff */
[C---:B------:R-:W-:Y:S01]  /*7ba0*/  FFMA R28, R41.reuse, R69, R28 ;  /* 0x00000045291c7223 */ /* 0x040fe2000000001c */
[C---:B------:R-:W-:Y:S01]  /*7bb0*/  FFMA R29, R41.reuse, R70, R29 ;  /* 0x00000046291d7223 */ /* 0x040fe2000000001d */
[C---:B------:R-:W-:Y:S01]  /*7bc0*/  FFMA R30, R41.reuse, R43, R30 ;  /* 0x0000002b291e7223 */ /* 0x040fe2000000001e */
[----:B------:R-:W-:Y:S01]  /*7bd0*/  FFMA R35, R41, R40, R35 ;  /* 0x0000002829237223 */ /* 0x000fe20000000023 */
        /* <DEDUP_REMOVED lines=21> */
[----:B------:R-:W-:Y:S02]  /*7d30*/  UIADD3 UR4, UP0, UPT, UR62, 0x680, URZ ;  /* 0x000006803e047890 */ /* 0x000fe4000ff1e0ff */
[----:B------:R-:W-:Y:S02]  /*7d40*/  UIADD3 UR9, UPT, UPT, UR49, 0x40, URZ ;  /* 0x0000004031097890 */ /* 0x000fe4000fffe0ff */
[----:B------:R-:W-:Y:S02]  /*7d50*/  UIADD3 UR8, UPT, UPT, UR44, 0x5200, URZ ;  /* 0x000052002c087890 */ /* 0x000fe4000fffe0ff */
[----:B------:R-:W-:Y:S01]  /*7d60*/  UIADD3.X UR5, UPT, UPT, URZ, UR63, URZ, UP0, !UPT ;  /* 0x0000003fff057290 */ /* 0x000fe200087fe4ff */
[----:B------:R-:W-:Y:S01]  /*7d70*/  UMOV UR10, UR50 ;  /* 0x00000032000a7c82 */ /* 0x000fe20008000000 */
[----:B------:R-:W-:Y:S07]  /*7d80*/  UMOV UR11, UR36 ;  /* 0x00000024000b7c82 */ /* 0x000fee0008000000 */
[----:B------:R2:W-:Y:S01]  /*7d90*/  UTMASTG.3D [UR8], [UR4] ;  /* 0x00000008040073b5 */ /* 0x0005e20008010000 */
[----:B------:R0:W-:Y:S01]  /*7da0*/  UTMACMDFLUSH ;  /* 0x00000000000079b7 */ /* 0x0001e20000000000 */
[----:B--2---:R-:W-:Y:S04]  /*7db0*/  DEPBAR.LE SB0, 0x1 ;  /* 0x000080400000791a */ /* 0x004fe80000000000 */
.L_x_115:
[----:B------:R-:W-:Y:S05]  /*7dc0*/  BSYNC.RECONVERGENT B0 ;  /* 0x0000000000007941 */ /* 0x000fea0003800200 */
.L_x_114:
        /* <DEDUP_REMOVED lines=16> */
.L_x_119:
[----:B------:R-:W-:Y:S05]  /*7ed0*/  BSYNC B0 ;  /* 0x0000000000007941 */ /* 0x000fea0003800000 */
.L_x_118:
        /* <DEDUP_REMOVED lines=17> */
.L_x_117:
[----:B------:R-:W-:Y:S05]  /*7ff0*/  BSYNC B1 ;  /* 0x0000000000017941 */ /* 0x000fea0003800000 */
.L_x_116:
        /* <DEDUP_REMOVED lines=21> */
.L_x_121:
        /* <DEDUP_REMOVED lines=18> */
[----:B------:R-:W-:Y:S01]  /*8270*/  ISETP.NE.AND P6, PT, R102, RZ, PT ;  /* 0x000000ff6600720c */ /* 0x000fe20003fc5270 */
[--C-:B------:R-:W-:Y:S01]  /*8280*/  HADD2.F32 R49, -RZ, R50.reuse.H0_H0 ;  /* 0x20000032ff317230 */ /* 0x100fe20000004100 */
[----:B----4-:R-:W-:Y:S01]  /*8290*/  F2FP.F16.E5M2.UNPACK_B R58, R76 ;  /* 0x0000004cff3a723e */ /* 0x010fe200020004ff */
[----:B------:R-:W-:Y:S01]  /*82a0*/  HADD2.F32 R50, -RZ, R50.H1_H1 ;  /* 0x30000032ff327230 */ /* 0x000fe20000004100 */
[----:B------:R-:W-:Y:S01]  /*82b0*/  F2FP.F16.E5M2.UNPACK_B R62, R77 ;  /* 0x0000004dff3e723e */ /* 0x000fe200020004ff */
[--C-:B------:R-:W-:Y:S01]  /*82c0*/  HADD2.F32 R53, -RZ, R54.reuse.H0_H0 ;  /* 0x20000036ff357230 */ /* 0x100fe20000004100 */
[----:B------:R-:W-:Y:S01]  /*82d0*/  F2FP.F16.E5M2.UNPACK_B R66, R78 ;  /* 0x0000004eff42723e */ /* 0x000fe200020004ff */
[----:B------:R-:W-:Y:S01]  /*82e0*/  HADD2.F32 R54, -RZ, R54.H1_H1 ;  /* 0x30000036ff367230 */ /* 0x000fe20000004100 */
[----:B------:R-:W-:Y:S01]  /*82f0*/  F2FP.F16.E5M2.UNPACK_B R70, R79 ;  /* 0x0000004fff46723e */ /* 0x000fe200020004ff */
[--C-:B------:R-:W-:Y:S01]  /*8300*/  HADD2.F32 R57, -RZ, R58.reuse.H0_H0 ;  /* 0x2000003aff397230 */ /* 0x100fe20000004100 */
[----:B------:R-:W-:Y:S01]  /*8310*/  F2FP.F16.E5M2.UNPACK_B R56, R75.H1 ;  /* 0x0000004bff38723e */ /* 0x000fe200030004ff */
[----:B------:R-:W-:Y:S01]  /*8320*/  HADD2.F32 R58, -RZ, R58.H1_H1 ;  /* 0x3000003aff3a7230 */ /* 0x000fe20000004100 */
[----:B------:R-:W-:Y:S01]  /*8330*/  F2FP.F16.E5M2.UNPACK_B R60, R76.H1 ;  /* 0x0000004cff3c723e */ /* 0x000fe200030004ff */
[--C-:B------:R-:W-:Y:S01]  /*8340*/  HADD2.F32 R61, -RZ, R62.reuse.H0_H0 ;  /* 0x2000003eff3d7230 */ /* 0x100fe20000004100 */
[----:B------:R-:W-:Y:S01]  /*8350*/  F2FP.F16.E5M2.UNPACK_B R64, R77.H1 ;  /* 0x0000004dff40723e */ /* 0x000fe200030004ff */
[----:B------:R-:W-:Y:S01]  /*8360*/  HADD2.F32 R62, -RZ, R62.H1_H1 ;  /* 0x3000003eff3e7230 */ /* 0x000fe20000004100 */
[----:B------:R-:W-:Y:S01]  /*8370*/  F2FP.F16.E5M2.UNPACK_B R68, R78.H1 ;  /* 0x0000004eff44723e */ /* 0x000fe200030004ff */
        /* <DEDUP_REMOVED lines=112> */
[----:B------:R-:W-:Y:S02]  /*8a80*/  UIADD3 UR4, UPT, UPT, UR44, 0x4200, URZ ;  /* 0x000042002c047890 */ /* 0x000fe4000fffe0ff */
[----:B------:R-:W-:Y:S01]  /*8a90*/  UIADD3 UR9, UPT, UPT, UR49, 0x80, URZ ;  /* 0x0000008031097890 */ /* 0x000fe2000fffe0ff */
[----:B------:R-:W-:Y:S01]  /*8aa0*/  UMOV UR10, UR50 ;  /* 0x00000032000a7c82 */ /* 0x000fe20008000000 */
[----:B------:R-:W-:Y:S02]  /*8ab0*/  UMOV UR11, UR36 ;  /* 0x00000024000b7c82 */ /* 0x000fe40008000000 */
        /* <DEDUP_REMOVED lines=8> */
.L_x_123:
[----:B------:R-:W-:Y:S05]  /*8b40*/  BSYNC.RECONVERGENT B0 ;  /* 0x0000000000007941 */ /* 0x000fea0003800200 */
.L_x_122:
        /* <DEDUP_REMOVED lines=16> */
.L_x_127:
[----:B------:R-:W-:Y:S05]  /*8c50*/  BSYNC B0 ;  /* 0x0000000000007941 */ /* 0x000fea0003800000 */
.L_x_126:
        /* <DEDUP_REMOVED lines=17> */
.L_x_125:
[----:B------:R-:W-:Y:S05]  /*8d70*/  BSYNC B1 ;  /* 0x0000000000017941 */ /* 0x000fea0003800000 */
.L_x_124:
        /* <DEDUP_REMOVED lines=21> */
.L_x_129:
[----:B------:R-:W-:Y:S01]  /*8ed0*/  ISETP.NE.AND P0, PT, R97, RZ, PT ;  /* 0x000000ff6100720c */ /* 0x000fe20003f05270 */
[----:B------:R-:W-:Y:S05]  /*8ee0*/  WARPSYNC.ALL ;  /* 0x0000000000007948 */ /* 0x000fea0003800000 */
[----:B------:R-:W-:Y:S01]  /*8ef0*/  R2UR UR4, R39 ;  /* 0x00000000270472ca */ /* 0x000fe200000e0000 */
[----:B------:R-:W2:Y:S01]  /*8f00*/  S2UR UR6, SR_CgaCtaId ;  /* 0x00000000000679c3 */ /* 0x000ea20000008800 */
[-C--:B------:R-:W-:Y:S01]  /*8f10*/  F2FP.F16.E5M2.UNPACK_B R42, R72.reuse ;  /* 0x00000048ff2a723e */ /* 0x080fe200020004ff */
[----:B------:R-:W-:Y:S01]  /*8f20*/  BSSY.RECONVERGENT B0, `(.L_x_130) ;  /* 0x000009b000007945 */ /* 0x000fe20003800200 */
[----:B------:R-:W-:Y:S02]  /*8f30*/  F2FP.F16.E5M2.UNPACK_B R72, R72.H1 ;  /* 0x00000048ff48723e */ /* 0x000fe400030004ff */
[-C--:B------:R-:W-:Y:S01]  /*8f40*/  F2FP.F16.E5M2.UNPACK_B R46, R73.reuse ;  /* 0x00000049ff2e723e */ /* 0x080fe200020004ff */
[--C-:B------:R-:W-:Y:S01]  /*8f50*/  HADD2.F32 R40, -RZ, R42.reuse.H0_H0 ;  /* 0x2000002aff287230 */ /* 0x100fe20000004100 */
[----:B------:R-:W-:Y:S01]  /*8f60*/  F2FP.F16.E5M2.UNPACK_B R73, R73.H1 ;  /* 0x00000049ff49723e */ /* 0x000fe200030004ff */
[----:B------:R-:W-:Y:S01]  /*8f70*/  HADD2.F32 R42, -RZ, R42.H1_H1 ;  /* 0x3000002aff2a7230 */ /* 0x000fe20000004100 */
[-C--:B------:R-:W-:Y:S01]  /*8f80*/  F2FP.F16.E5M2.UNPACK_B R50, R74.reuse ;  /* 0x0000004aff32723e */ /* 0x080fe200020004ff */
[----:B------:R-:W-:Y:S01]  /*8f90*/  HADD2.F32 R43, -RZ, R72.H0_H0 ;  /* 0x20000048ff2b7230 */ /* 0x000fe20000004100 */
[----:B------:R-:W-:Y:S01]  /*8fa0*/  F2FP.F16.E5M2.UNPACK_B R74, R74.H1 ;  /* 0x0000004aff4a723e */ /* 0x000fe200030004ff */
[----:B------:R-:W-:Y:S01]  /*8fb0*/  LDTM.16dp32bit_t0_t15.x32 R4, tmem[UR4+0xc0] ;  /* 0x0000c004000479ee */ /* 0x000fe20008a80000 */
[----:B------:R-:W3:Y:S01]  /*8fc0*/  LDTM.16dp32bit_t16_t31.x32 R4, tmem[UR4+0xe0] ;  /* 0x0000e004000479ee */ /* 0x000ee20008aa0000 */
[----:B------:R-:W-:Y:S01]  /*8fd0*/  NOP ;  /* 0x0000000000007918 */ /* 0x000fe20000000000 */
[--C-:B------:R-:W-:Y:S01]  /*8fe0*/  HADD2.F32 R45, -RZ, R46.reuse.H0_H0 ;  /* 0x2000002eff2d7230 */ /* 0x100fe20000004100 */
[----:B------:R-:W-:Y:S01]  /*8ff0*/  R2UR UR5, R71 ;  /* 0x00000000470572ca */ /* 0x000fe200000e0000 */
[----:B------:R-:W-:Y:S01]  /*9000*/  HADD2.F32 R46, -RZ, R46.H1_H1 ;  /* 0x3000002eff2e7230 */ /* 0x000fe20000004100 */
[----:B------:R-:W-:Y:S01]  /*9010*/  F2FP.F16.E5M2.UNPACK_B R54, R75 ;  /* 0x0000004bff36723e */ /* 0x000fe200020004ff */
        /* <DEDUP_REMOVED lines=10> */
[----:B------:R-:W-:Y:S01]  /*90c0*/  UIADD3 UR4, UPT, UPT, UR5, 0xe0, URZ ;  /* 0x000000e005047890 */ /* 0x000fe2000fffe0ff */
[----:B------:R-:W-:Y:S01]  /*90d0*/  HADD2.F32 R59, -RZ, R58.H1_H1 ;  /* 0x3000003aff3b7230 */ /* 0x000fe20000004100 */
[----:B------:R-:W-:Y:S01]  /*90e0*/  F2FP.F16.E5M2.UNPACK_B R76, R76.H1 ;  /* 0x0000004cff4c723e */ /* 0x000fe200030004ff */
[--C-:B------:R-:W-:Y:S01]  /*90f0*/  HADD2.F32 R60, -RZ, R62.reuse.H0_H0 ;  /* 0x2000003eff3c7230 */ /* 0x100fe20000004100 */
[----:B------:R-:W-:Y:S01]  /*9100*/  F2FP.F16.E5M2.UNPACK_B R77, R77.H1 ;  /* 0x0000004dff4d723e */ /* 0x000fe200030004ff */
[----:B------:R-:W-:Y:S01]  /*9110*/  HADD2.F32 R63, -RZ, R62.H1_H1 ;  /* 0x3000003eff3f7230 */ /* 0x000fe20000004100 */
[----:B------:R-:W-:Y:S01]  /*9120*/  F2FP.F16.E5M2.UNPACK_B R78, R78.H1 ;  /* 0x0000004eff4e723e */ /* 0x000fe200030004ff */
[--C-:B------:R-:W-:Y:S01]  /*9130*/  HADD2.F32 R64, -RZ, R66.reuse.H0_H0 ;  /* 0x20000042ff407230 */ /* 0x100fe20000004100 */
[----:B--2---:R-:W-:Y:S01]  /*9140*/  UPRMT UR4, UR6, 0x654, UR4 ;  /* 0x0000065406047896 */ /* 0x004fe20008000004 */
        /* <DEDUP_REMOVED lines=8> */
[----:B------:R-:W-:Y:S01]  /*91d0*/  SYNCS.ARRIVE.TRANS64.RED.A1T0 RZ, [UR4], RZ ;  /* 0x000000ffffff79a7 */ /* 0x000fe20008100404 */
[C---:B------:R-:W-:Y:S01]  /*91e0*/  FMUL R16, R38.reuse, R16 ;  /* 0x0000001026107220 */ /* 0x040fe20000400000 */
[C---:B------:R-:W-:Y:S01]  /*91f0*/  FMUL R17, R38.reuse, R17 ;  /* 0x0000001126117220 */ /* 0x040fe20000400000 */
[C---:B------:R-:W-:Y:S01]  /*9200*/  FMUL R0, R38.reuse, R20 ;  /* 0x0000001426007220 */ /* 0x040fe20000400000 */
[C---:B------:R-:W-:Y:S01]  /*9210*/  FMUL R2, R38.reuse, R21 ;  /* 0x0000001526027220 */ /* 0x040fe20000400000 */
[C---:B------:R-:W-:Y:S01]  /*9220*/  FMUL R20, R38.reuse, R25 ;  /* 0x0000001926147220 */ /* 0x040fe20000400000 */
[----:B------:R-:W-:Y:S02]  /*9230*/  HADD2.F32 R67, -RZ, R66.H1_H1 ;  /* 0x30000042ff437230 */ /* 0x000fe40000004100 */
[C---:B------:R-:W-:Y:S01]  /*9240*/  FMUL R6, R38.reuse, R6 ;  /* 0x0000000626067220 */ /* 0x040fe20000400000 */
[----:B------:R-:W-:Y:S02]  /*9250*/  HADD2.F32 R44, -RZ, R72.H1_H1 ;  /* 0x30000048ff2c7230 */ /* 0x000fe40000004100 */
[C---:B------:R-:W-:Y:S01]  /*9260*/  FMUL R7, R38.reuse, R7 ;  /* 0x0000000726077220 */ /* 0x040fe20000400000 */
[--C-:B------:R-:W-:Y:S02]  /*9270*/  HADD2.F32 R47, -RZ, R73.reuse.H0_H0 ;  /* 0x20000049ff2f7230 */ /* 0x100fe40000004100 */
[C---:B------:R-:W-:Y:S01]  /*9280*/  FFMA R6, R41.reuse, R43, R6 ;  /* 0x0000002b29067223 */ /* 0x040fe20000000006 */
[--C-:B------:R-:W-:Y:S02]  /*9290*/  HADD2.F32 R40, -RZ, R68.reuse.H0_H0 ;  /* 0x20000044ff287230 */ /* 0x100fe40000004100 */
[C---:B------:R-:W-:Y:S01]  /*92a0*/  FFMA R7, R41.reuse, R44, R7 ;  /* 0x0000002c29077223 */ /* 0x040fe20000000007 */
[C---:B------:R-:W-:Y:S01]  /*92b0*/  FFMA R8, R41.reuse, R45, R8 ;  /* 0x0000002d29087223 */ /* 0x040fe20000000008 */
[----:B------:R-:W-:Y:S01]  /*92c0*/  FFMA R9, R41, R46, R9 ;  /* 0x0000002e29097223 */ /* 0x000fe20000000009 */
[----:B------:R-:W-:Y:S02]  /*92d0*/  HADD2.F32 R43, -RZ, R68.H1_H1 ;  /* 0x30000044ff2b7230 */ /* 0x000fe40000004100 */
[C---:B------:R-:W-:Y:S01]  /*92e0*/  FMUL R10, R38.reuse, R10 ;  /* 0x0000000a260a7220 */ /* 0x040fe20000400000 */
[----:B------:R-:W-:Y:S01]  /*92f0*/  HADD2.F32 R48, -RZ, R73.H1_H1 ;  /* 0x30000049ff307230 */ /* 0x000fe20000004100 */
[----:B------:R-:W-:Y:S01]  /*9300*/  F2FP.SATFINITE.E5M2.F32.PACK_AB_MERGE_C R100, R7, R6, RZ ;  /* 0x000000060764723e */ /* 0x000fe200048060ff */
[C---:B------:R-:W-:Y:S01]  /*9310*/  FMUL R7, R38.reuse, R24 ;  /* 0x0000001826077220 */ /* 0x040fe20000400000 */
[----:B------:R-:W-:Y:S01]  /*9320*/  FFMA R10, R41, R47, R10 ;  /* 0x0000002f290a7223 */ /* 0x000fe2000000000a */
[C---:B------:R-:W-:Y:S01]  /*9330*/  FMUL R24, R38.reuse, R29 ;  /* 0x0000001d26187220 */ /* 0x040fe20000400000 */
[----:B------:R-:W-:Y:S01]  /*9340*/  F2FP.SATFINITE.E5M2.F32.PACK_AB_MERGE_C R100, R5, R4, R100 ;  /* 0x000000040564723e */ /* 0x000fe20004806064 */
[C---:B------:R-:W-:Y:S01]  /*9350*/  FMUL R11, R38.reuse, R11 ;  /* 0x0000000b260b7220 */ /* 0x040fe20000400000 */
[--C-:B------:R-:W-:Y:S02]  /*9360*/  HADD2.F32 R51, -RZ, R74.reuse.H0_H0 ;  /* 0x2000004aff337230 */ /* 0x100fe40000004100 */
[C---:B------:R-:W-:Y:S01]  /*9370*/  FMUL R14, R38.reuse, R14 ;  /* 0x0000000e260e7220 */ /* 0x040fe20000400000 */
[----:B------:R-:W-:Y:S02]  /*9380*/  HADD2.F32 R52, -RZ, R74.H1_H1 ;  /* 0x3000004aff347230 */ /* 0x000fe40000004100 */
[C---:B------:R-:W-:Y:S01]  /*9390*/  FFMA R11, R41.reuse, R48, R11 ;  /* 0x00000030290b7223 */ /* 0x040fe2000000000b */
[C---:B------:R-:W-:Y:S01]  /*93a0*/  FFMA R12, R41.reuse, R49, R12 ;  /* 0x00000031290c7223 */ /* 0x040fe2000000000c */
[C---:B------:R-:W-:Y:S01]  /*93b0*/  FFMA R13, R41.reuse, R50, R13 ;  /* 0x00000032290d7223 */ /* 0x040fe2000000000d */
[----:B------:R-:W-:Y:S01]  /*93c0*/  FFMA R14, R41, R51, R14 ;  /* 0x00000033290e7223 */ /* 0x000fe2000000000e */
[C---:B------:R-:W-:Y:S01]  /*93d0*/  FMUL R15, R38.reuse, R15 ;  /* 0x0000000f260f7220 */ /* 0x040fe20000400000 */
[--C-:B------:R-:W-:Y:S01]  /*93e0*/  HADD2.F32 R55, -RZ, R75.reuse.H0_H0 ;  /* 0x2000004bff377230 */ /* 0x100fe20000004100 */
[----:B------:R-:W-:Y:S01]  /*93f0*/  F2FP.SATFINITE.E5M2.F32.PACK_AB_MERGE_C R101, R11, R10, RZ ;  /* 0x0000000a0b65723e */ /* 0x000fe200048060ff */
[----:B------:R-:W-:Y:S02]  /*9400*/  HADD2.F32 R56, -RZ, R75.H1_H1 ;  /* 0x3000004bff387230 */ /* 0x000fe40000004100 */
[C---:B------:R-:W-:Y:S01]  /*9410*/  FFMA R15, R41.reuse, R52, R15 ;  /* 0x00000034290f7223 */ /* 0x040fe2000000000f */
[----:B------:R-:W-:Y:S01]  /*9420*/  FFMA R16, R41, R53, R16 ;  /* 0x0000003529107223 */ /* 0x000fe20000000010 */
[----:B------:R-:W-:Y:S01]  /*9430*/  F2FP.SATFINITE.E5M2.F32.PACK_AB_MERGE_C R101, R9, R8, R101 ;  /* 0x000000080965723e */ /* 0x000fe20004806065 */
[----:B------:R-:W-:Y:S01]  /*9440*/  FFMA R17, R41, R54, R17 ;  /* 0x0000003629117223 */ /* 0x000fe20000000011 */
[C---:B------:R-:W-:Y:S01]  /*9450*/  FMUL R18, R38.reuse, R18 ;  /* 0x0000001226127220 */ /* 0x040fe20000400000 */
[----:B------:R-:W-:Y:S01]  /*9460*/  F2FP.SATFINITE.E5M2.F32.PACK_AB_MERGE_C R102, R15, R14, RZ ;  /* 0x0000000e0f66723e */ /* 0x000fe200048060ff */
[C---:B------:R-:W-:Y:S01]  /*9470*/  FMUL R19, R38.reuse, R19 ;  /* 0x0000001326137220 */ /* 0x040fe20000400000 */
[--C-:B------:R-:W-:Y:S02]  /*9480*/  HADD2.F32 R58, -RZ, R76.reuse.H0_H0 ;  /* 0x2000004cff3a7230 */ /* 0x100fe40000004100 */
[----:B------:R-:W-:Y:S01]  /*9490*/  FFMA R18, R41, R55, R18 ;  /* 0x0000003729127223 */ /* 0x000fe20000000012 */
[----:B------:R-:W-:Y:S01]  /*94a0*/  F2FP.SATFINITE.E5M2.F32.PACK_AB_MERGE_C R102, R13, R12, R102 ;  /* 0x0000000c0d66723e */ /* 0x000fe20004806066 */
[C---:B------:R-:W-:Y:S01]  /*94b0*/  FFMA R19, R41.reuse, R56, R19 ;  /* 0x0000003829137223 */ /* 0x040fe20000000013 */
[----:B------:R-:W-:Y:S02]  /*94c0*/  HADD2.F32 R61, -RZ, R76.H1_H1 ;  /* 0x3000004cff3d7230 */ /* 0x000fe40000004100 */
[C---:B------:R-:W-:Y:S01]  /*94d0*/  FMUL R3, R38.reuse, R22 ;  /* 0x0000001626037220 */ /* 0x040fe20000400000 */
        /* <DEDUP_REMOVED lines=10> */
[C---:B------:R-:W-:Y:S01]  /*9580*/  FMUL R23, R38.reuse, R28 ;  /* 0x0000001c26177220 */ /* 0x040fe20000400000 */
[----:B------:R-:W-:Y:S01]  /*9590*/  F2FP.F16.E5M2.UNPACK_B R79, R79.H1 ;  /* 0x0000004fff4f723e */ /* 0x000fe200030004ff */
        /* <DEDUP_REMOVED lines=9> */
[C---:B------:R-:W-:Y:S01]  /*9630*/  FFMA R24, R41.reuse, R67, R24 ;  /* 0x0000004329187223 */ /* 0x040fe20000000018 */
[C---:B------:R-:W-:Y:S01]  /*9640*/  FMUL R28, R38.reuse, R33 ;  /* 0x00000021261c7220 */ /* 0x040fe20000400000 */
[--C-:B------:R-:W-:Y:S02]  /*9650*/  HADD2.F32 R42, -RZ, R79.reuse.H0_H0 ;  /* 0x2000004fff2a7230 */ /* 0x100fe40000004100 */
[C---:B------:R-:W-:Y:S01]  /*9660*/  FFMA R25, R41.reuse, R66, R25 ;  /* 0x0000004229197223 */ /* 0x040fe20000000019 */
[----:B------:R-:W-:Y:S02]  /*9670*/  HADD2.F32 R71, -RZ, R79.H1_H1 ;  /* 0x3000004fff477230 */ /* 0x000fe40000004100 */
[C---:B------:R-:W-:Y:S01]  /*9680*/  FMUL R29, R38.reuse, R34 ;  /* 0x00000022261d7220 */ /* 0x040fe20000400000 */
        /* <DEDUP_REMOVED lines=9> */
[----:B-1----:R-:W-:Y:S01]  /*9720*/  F2FP.SATFINITE.E5M2.F32.PACK_AB_MERGE_C R105, R22, R21, RZ ;  /* 0x000000151669723e */ /* 0x002fe200048060ff */
[----:B------:R1:W-:Y:S01]  /*9730*/  STS.128 [R84+UR44+0x5200], R100 ;  /* 0x0052006454007988 */ /* 0x0003e20008000c2c */
[----:B------:R-:W-:Y:S02]  /*9740*/  F2FP.SATFINITE.E5M2.F32.PACK_AB_MERGE_C R64, R26, R25, RZ ;  /* 0x000000191a40723e */ /* 0x000fe400048060ff */
[----:B------:R-:W-:Y:S02]  /*9750*/  F2FP.SATFINITE.E5M2.F32.PACK_AB_MERGE_C R67, R30, R29, RZ ;  /* 0x0000001d1e43723e */ /* 0x000fe400048060ff */
[----:B------:R-:W-:Y:S02]  /*9760*/  F2FP.SATFINITE.E5M2.F32.PACK_AB_MERGE_C R104, R2, R0, R3 ;  /* 0x000000000268723e */ /* 0x000fe40004806003 */
[----:B------:R-:W-:Y:S02]  /*9770*/  F2FP.SATFINITE.E5M2.F32.PACK_AB_MERGE_C R105, R20, R7, R105 ;  /* 0x000000071469723e */ /* 0x000fe40004806069 */
[----:B------:R-:W-:Y:S02]  /*9780*/  F2FP.SATFINITE.E5M2.F32.PACK_AB_MERGE_C R106, R24, R23, R64 ;  /* 0x00000017186a723e */ /* 0x000fe40004806040 */
[----:B------:R-:W-:Y:S02]  /*9790*/  F2FP.SATFINITE.E5M2.F32.PACK_AB_MERGE_C R107, R28, R27, R67 ;  /* 0x0000001b1c6b723e */ /* 0x000fe40004806043 */
[----:B------:R-:W-:Y:S03]  /*97a0*/  IADD3 R36, PT, PT, R36, 0x1, RZ ;  /* 0x0000000124247810 */ /* 0x000fe60007ffe0ff */
        /* <DEDUP_REMOVED lines=18> */
.L_x_131:
[----:B------:R-:W-:Y:S05]  /*98d0*/  BSYNC.RECONVERGENT B0 ;  /* 0x0000000000007941 */ /* 0x000fea0003800200 */
.L_x_130:
[----:B------:R-:W-:Y:S01]  /*98e0*/  R2UR UR4, R87 ;  /* 0x00000000570472ca */ /* 0x000fe200000e0000 */
[----:B------:R-:W-:Y:S01]  /*98f0*/  BAR.SYNC.DEFER_BLOCKING 0x1, 0x80 ;  /* 0x0042000000007b1d */ /* 0x000fe20000010000 */
[C---:B------:R-:W-:Y:S01]  /*9900*/  ISETP.NE.AND P0, PT, R89.reuse, 0x2, PT ;  /* 0x000000025900780c */ /* 0x040fe20003f05270 */
[----:B------:R-:W-:Y:S01]  /*9910*/  UISETP.NE.AND UP0, UPT, UR45, URZ, UPT ;  /* 0x000000ff2d00728c */ /* 0x000fe2000bf05270 */
[----:B------:R-:W-:Y:S01]  /*9920*/  ISETP.NE.AND P1, PT, R36, 0x4, PT ;  /* 0x000000042400780c */ /* 0x000fe20003f25270 */
[----:B------:R-:W-:Y:S01]  /*9930*/  UIADD3 UR16, UPT, UPT, UR38, UR59, URZ ;  /* 0x0000003b26107290 */ /* 0x000fe2000fffe0ff */
[----:B------:R-:W-:Y:S02]  /*9940*/  SEL R5, RZ, 0x1, P0 ;  /* 0x00000001ff057807 */ /* 0x000fe40000000000 */
[----:B------:R-:W-:Y:S02]  /*9950*/  SEL R3, RZ, 0x1, P1 ;  /* 0x00000001ff037807 */ /* 0x000fe40000800000 */
[----:B------:R-:W-:Y:S02]  /*9960*/  LOP3.LUT R92, R92, R5, RZ, 0x3c, !PT ;  /* 0x000000055c5c7212 */ /* 0x000fe400078e3cff */
[----:B------:R-:W-:Y:S01]  /*9970*/  LOP3.LUT R94, R94, R3, RZ, 0x3c, !PT ;  /* 0x000000035e5e7212 */ /* 0x000fe200078e3cff */
[----:B------:R-:W-:Y:S01]  /*9980*/  UIADD3 UR20, UPT, UPT, UR37, UR4, URZ ;  /* 0x0000000425147290 */ /* 0x000fe2000fffe0ff */
[----:B------:R-:W-:Y:S02]  /*9990*/  SEL R89, R89, RZ, P0 ;  /* 0x000000ff59597207 */ /* 0x000fe40000000000 */
[----:B------:R-:W-:Y:S01]  /*99a0*/  SEL R36, R36, RZ, P1 ;  /* 0x000000ff24247207 */ /* 0x000fe20000800000 */
[----:B------:R-:W-:Y:S01]  /*99b0*/  UMOV UR36, UR58 ;  /* 0x0000003a00247c82 */ /* 0x000fe20008000000 */
[----:B------:R-:W-:Y:S07]  /*99c0*/  BRA.U UP0, `(.L_x_132) ;  /* 0xffffffb900e07547 */ /* 0x000fee000b83ffff */
[----:B------:R-:W-:Y:S05]  /*99d0*/  EXIT ;  /* 0x000000000000794d */ /* 0x000fea0003800000 */
.L_x_24:
[----:B-1----:R1:W2:Y:S02]  /*99e0*/  SYNCS.PHASECHK.TRANS64.TRYWAIT P0, [R0+URZ+0x110], R3 ;  /* 0x00011003000075a7 */ /* 0x0022a400080011ff */
[----:B--2---:R-:W-:Y:S05]  /*99f0*/  @!P0 NANOSLEEP.SYNCS 0x989680 ;  /* 0x009896800000895d */ /* 0x004fea0003900000 */
[----:B------:R-:W2:Y:S02]  /*9a00*/  @!P0 SYNCS.PHASECHK.TRANS64 P0, [R0+URZ+0x110], R3 ;  /* 0x00011003000085a7 */ /* 0x000ea400080010ff */
[----:B--2---:R-:W-:Y:S05]  /*9a10*/  @!P0 BRA `(.L_x_24) ;  /* 0xfffffffc00f08947 */ /* 0x004fea000383ffff */
[----:B------:R-:W-:Y:S05]  /*9a20*/  BRA `(.L_x_133) ;  /* 0xffffff8000347947 */ /* 0x000fea000383ffff */
.L_x_27:
[----:B-1----:R-:W-:-:S07]  /*9a30*/  MOV R0, UR33 ;  /* 0x0000002100007c02 */ /* 0x002fce0008000f00 */
.L_x_134:
[----:B-1----:R1:W2:Y:S02]  /*9a40*/  SYNCS.PHASECHK.TRANS64.TRYWAIT P0, [R0+URZ+0x28], R3 ;  /* 0x00002803000075a7 */ /* 0x0022a400080011ff */
[----:B--2---:R-:W-:Y:S05]  /*9a50*/  @!P0 NANOSLEEP.SYNCS 0x989680 ;  /* 0x009896800000895d */ /* 0x004fea0003900000 */
[----:B------:R-:W2:Y:S02]  /*9a60*/  @!P0 SYNCS.PHASECHK.TRANS64 P0, [R0+URZ+0x28], R3 ;  /* 0x00002803000085a7 */ /* 0x000ea400080010ff */
[----:B--2---:R-:W-:Y:S05]  /*9a70*/  @!P0 BRA `(.L_x_134) ;  /* 0xfffffffc00f08947 */ /* 0x004fea000383ffff */
[----:B------:R-:W-:Y:S05]  /*9a80*/  BRA `(.L_x_26) ;  /* 0xffffff8000787947 */ /* 0x000fea000383ffff */
.L_x_34:
[----:B-1----:R-:W-:-:S07]  /*9a90*/  MOV R0, UR17 ;  /* 0x0000001100007c02 */ /* 0x002fce0008000f00 */
.L_x_135:
[----:B-1----:R1:W2:Y:S02]  /*9aa0*/  SYNCS.PHASECHK.TRANS64.TRYWAIT P0, [R0+URZ+0x28], R3 ;  /* 0x00002803000075a7 */ /* 0x0022a400080011ff */
[----:B--2---:R-:W-:Y:S05]  /*9ab0*/  @!P0 NANOSLEEP.SYNCS 0x989680 ;  /* 0x009896800000895d */ /* 0x004fea0003900000 */
[----:B------:R-:W2:Y:S02]  /*9ac0*/  @!P0 SYNCS.PHASECHK.TRANS64 P0, [R0+URZ+0x28], R3 ;  /* 0x00002803000085a7 */ /* 0x000ea400080010ff */
[----:B--2---:R-:W-:Y:S05]  /*9ad0*/  @!P0 BRA `(.L_x_135) ;  /* 0xfffffffc00f08947 */ /* 0x004fea000383ffff */
[----:B------:R-:W-:Y:S05]  /*9ae0*/  BRA `(.L_x_33) ;  /* 0xffffff8400387947 */ /* 0x000fea000383ffff */
.L_x_39:
[----:B-1----:R1:W2:Y:S02]  /*9af0*/  SYNCS.PHASECHK.TRANS64.TRYWAIT P0, [R3+URZ+0xa0], R0 ;  /* 0x0000a000030075a7 */ /* 0x0022a400080011ff */
[----:B--2---:R-:W-:Y:S05]  /*9b00*/  @!P0 NANOSLEEP.SYNCS 0x989680 ;  /* 0x009896800000895d */ /* 0x004fea0003900000 */
[----:B------:R-:W2:Y:S02]  /*9b10*/  @!P0 SYNCS.PHASECHK.TRANS64 P0, [R3+URZ+0xa0], R0 ;  /* 0x0000a000030085a7 */ /* 0x000ea400080010ff */
[----:B--2---:R-:W-:Y:S05]  /*9b20*/  @!P0 BRA `(.L_x_39) ;  /* 0xfffffffc00f08947 */ /* 0x004fea000383ffff */
[----:B------:R-:W-:Y:S05]  /*9b30*/  BRA `(.L_x_136) ;  /* 0xffffff8400d87947 */ /* 0x000fea000383ffff */
.L_x_43:
[----:B-1----:R-:W-:-:S07]  /*9b40*/  MOV R0, UR4 ;  /* 0x0000000400007c02 */ /* 0x002fce0008000f00 */
.L_x_137:
[----:B-1----:R1:W2:Y:S02]  /*9b50*/  SYNCS.PHASECHK.TRANS64.TRYWAIT P0, [R0+URZ], R3 ;  /* 0x00000003000075a7 */ /* 0x0022a400080011ff */
[----:B--2---:R-:W-:Y:S05]  /*9b60*/  @!P0 NANOSLEEP.SYNCS 0x989680 ;  /* 0x009896800000895d */ /* 0x004fea0003900000 */
[----:B------:R-:W2:Y:S02]  /*9b70*/  @!P0 SYNCS.PHASECHK.TRANS64 P0, [R0+URZ], R3 ;  /* 0x00000003000085a7 */ /* 0x000ea400080010ff */
[----:B--2---:R-:W-:Y:S05]  /*9b80*/  @!P0 BRA `(.L_x_137) ;  /* 0xfffffffc00f08947 */ /* 0x004fea000383ffff */
[----:B------:R-:W-:Y:S05]  /*9b90*/  BRA `(.L_x_138) ;  /* 0xffffff8c00807947 */ /* 0x000fea000383ffff */
.L_x_44:
[----:B------:R-:W-:-:S07]  /*9ba0*/  MOV R0, UR5 ;  /* 0x0000000500007c02 */ /* 0x000fce0008000f00 */
.L_x_139:
[----:B-1----:R1:W2:Y:S02]  /*9bb0*/  SYNCS.PHASECHK.TRANS64.TRYWAIT P0, [R0+URZ], R3 ;  /* 0x00000003000075a7 */ /* 0x0022a400080011ff */
[----:B--2---:R-:W-:Y:S05]  /*9bc0*/  @!P0 NANOSLEEP.SYNCS 0x989680 ;  /* 0x009896800000895d */ /* 0x004fea0003900000 */
[----:B------:R-:W2:Y:S02]  /*9bd0*/  @!P0 SYNCS.PHASECHK.TRANS64 P0, [R0+URZ], R3 ;  /* 0x00000003000085a7 */ /* 0x000ea400080010ff */
[----:B--2---:R-:W-:Y:S05]  /*9be0*/  @!P0 BRA `(.L_x_139) ;  /* 0xfffffffc00f08947 */ /* 0x004fea000383ffff */
[----:B------:R-:W-:Y:S05]  /*9bf0*/  BRA `(.L_x_140) ;  /* 0xffffff8c008c7947 */ /* 0x000fea000383ffff */
.L_x_45:
[----:B------:R-:W-:-:S07]  /*9c00*/  MOV R0, UR5 ;  /* 0x0000000500007c02 */ /* 0x000fce0008000f00 */
.L_x_141:
[----:B-1----:R1:W2:Y:S02]  /*9c10*/  SYNCS.PHASECHK.TRANS64.TRYWAIT P0, [R0+URZ], R3 ;  /* 0x00000003000075a7 */ /* 0x0022a400080011ff */
[----:B--2---:R-:W-:Y:S05]  /*9c20*/  @!P0 NANOSLEEP.SYNCS 0x989680 ;  /* 0x009896800000895d */ /* 0x004fea0003900000 */
[----:B------:R-:W2:Y:S02]  /*9c30*/  @!P0 SYNCS.PHASECHK.TRANS64 P0, [R0+URZ], R3 ;  /* 0x00000003000085a7 */ /* 0x000ea400080010ff */
[----:B--2---:R-:W-:Y:S05]  /*9c40*/  @!P0 BRA `(.L_x_141) ;  /* 0xfffffffc00f08947 */ /* 0x004fea000383ffff */
[----:B------:R-:W-:Y:S05]  /*9c50*/  BRA `(.L_x_142) ;  /* 0xffffff8c00987947 */ /* 0x000fea000383ffff */
.L_x_46:
[----:B------:R-:W-:-:S07]  /*9c60*/  MOV R0, UR5 ;  /* 0x0000000500007c02 */ /* 0x000fce0008000f00 */
.L_x_143:
[----:B-1----:R1:W2:Y:S02]  /*9c70*/  SYNCS.PHASECHK.TRANS64.TRYWAIT P0, [R0+URZ], R3 ;  /* 0x00000003000075a7 */ /* 0x0022a400080011ff */
[----:B--2---:R-:W-:Y:S05]  /*9c80*/  @!P0 NANOSLEEP.SYNCS 0x989680 ;  /* 0x009896800000895d */ /* 0x004fea0003900000 */
[----:B------:R-:W2:Y:S02]  /*9c90*/  @!P0 SYNCS.PHASECHK.TRANS64 P0, [R0+URZ], R3 ;  /* 0x00000003000085a7 */ /* 0x000ea400080010ff */
[----:B--2---:R-:W-:Y:S05]  /*9ca0*/  @!P0 BRA `(.L_x_143) ;  /* 0xfffffffc00f08947 */ /* 0x004fea000383ffff */
[----:B------:R-:W-:Y:S05]  /*9cb0*/  BRA `(.L_x_144) ;  /* 0xffffff8c00a47947 */ /* 0x000fea000383ffff */
.L_x_49:
[----:B--2---:R2:W3:Y:S02]  /*9cc0*/  SYNCS.PHASECHK.TRANS64.TRYWAIT P0, [R2+URZ+0x100], R5 ;  /* 0x00010005020075a7 */ /* 0x0044e400080011ff */
[----:B---3--:R-:W-:Y:S05]  /*9cd0*/  @!P0 NANOSLEEP.SYNCS 0x989680 ;  /* 0x009896800000895d */ /* 0x008fea0003900000 */
[----:B------:R-:W3:Y:S02]  /*9ce0*/  @!P0 SYNCS.PHASECHK.TRANS64 P0, [R2+URZ+0x100], R5 ;  /* 0x00010005020085a7 */ /* 0x000ee400080010ff */
[----:B---3--:R-:W-:Y:S05]  /*9cf0*/  @!P0 BRA `(.L_x_49) ;  /* 0xfffffffc00f08947 */ /* 0x008fea000383ffff */
[----:B------:R-:W-:Y:S05]  /*9d00*/  BRA `(.L_x_145) ;  /* 0xffffff9000087947 */ /* 0x000fea000383ffff */
.L_x_50:
[----:B------:R-:W-:-:S07]  /*9d10*/  MOV R2, UR4 ;  /* 0x0000000400027c02 */ /* 0x000fce0008000f00 */
.L_x_146:
[----:B--2---:R2:W3:Y:S02]  /*9d20*/  SYNCS.PHASECHK.TRANS64.TRYWAIT P0, [R2+URZ+0xb0], R5 ;  /* 0x0000b005020075a7 */ /* 0x0044e400080011ff */
[----:B---3--:R-:W-:Y:S05]  /*9d30*/  @!P0 NANOSLEEP.SYNCS 0x989680 ;  /* 0x009896800000895d */ /* 0x008fea0003900000 */
[----:B------:R-:W3:Y:S02]  /*9d40*/  @!P0 SYNCS.PHASECHK.TRANS64 P0, [R2+URZ+0xb0], R5 ;  /* 0x0000b005020085a7 */ /* 0x000ee400080010ff */
[----:B---3--:R-:W-:Y:S05]  /*9d50*/  @!P0 BRA `(.L_x_146) ;  /* 0xfffffffc00f08947 */ /* 0x008fea000383ffff */
[----:B------:R-:W-:Y:S05]  /*9d60*/  BRA `(.L_x_147) ;  /* 0xffffff9000187947 */ /* 0x000fea000383ffff */
.L_x_51:
[----:B--2---:R2:W3:Y:S02]  /*9d70*/  SYNCS.PHASECHK.TRANS64.TRYWAIT P1, [R2+URZ+0xa0], R5 ;  /* 0x0000a005020075a7 */ /* 0x0044e400080211ff */
[----:B---3--:R-:W-:Y:S05]  /*9d80*/  @!P1 NANOSLEEP.SYNCS 0x989680 ;  /* 0x009896800000995d */ /* 0x008fea0003900000 */
[----:B------:R-:W3:Y:S02]  /*9d90*/  @!P1 SYNCS.PHASECHK.TRANS64 P1, [R2+URZ+0xa0], R5 ;  /* 0x0000a005020095a7 */ /* 0x000ee400080210ff */
[----:B---3--:R-:W-:Y:S05]  /*9da0*/  @!P1 BRA `(.L_x_51) ;  /* 0xfffffffc00f09947 */ /* 0x008fea000383ffff */
[----:B------:R-:W-:Y:S05]  /*9db0*/  BRA `(.L_x_148) ;  /* 0xffffff9000487947 */ /* 0x000fea000383ffff */
.L_x_54:
[----:B------:R-:W-:-:S07]  /*9dc0*/  MOV R0, UR4 ;  /* 0x0000000400007c02 */ /* 0x000fce0008000f00 */
.L_x_149:
[----:B--2---:R2:W3:Y:S02]  /*9dd0*/  SYNCS.PHASECHK.TRANS64.TRYWAIT P0, [R0+URZ+0xb0], R3 ;  /* 0x0000b003000075a7 */ /* 0x0044e400080011ff */
[----:B---3--:R-:W-:Y:S05]  /*9de0*/  @!P0 NANOSLEEP.SYNCS 0x989680 ;  /* 0x009896800000895d */ /* 0x008fea0003900000 */
[----:B------:R-:W3:Y:S02]  /*9df0*/  @!P0 SYNCS.PHASECHK.TRANS64 P0, [R0+URZ+0xb0], R3 ;  /* 0x0000b003000085a7 */ /* 0x000ee400080010ff */
[----:B---3--:R-:W-:Y:S05]  /*9e00*/  @!P0 BRA `(.L_x_149) ;  /* 0xfffffffc00f08947 */ /* 0x008fea000383ffff */
[----:B------:R-:W-:Y:S05]  /*9e10*/  BRA `(.L_x_53) ;  /* 0xffffff90009c7947 */ /* 0x000fea000383ffff */
.L_x_61:
[----:B-1----:R1:W2:Y:S02]  /*9e20*/  SYNCS.PHASECHK.TRANS64.TRYWAIT P1, [R0+URZ+0xa0], R5 ;  /* 0x0000a005000075a7 */ /* 0x0022a400080211ff */
[----:B--2---:R-:W-:Y:S05]  /*9e30*/  @!P1 NANOSLEEP.SYNCS 0x989680 ;  /* 0x009896800000995d */ /* 0x004fea0003900000 */
[----:B------:R-:W2:Y:S02]  /*9e40*/  @!P1 SYNCS.PHASECHK.TRANS64 P1, [R0+URZ+0xa0], R5 ;  /* 0x0000a005000095a7 */ /* 0x000ea400080210ff */
[----:B--2---:R-:W-:Y:S05]  /*9e50*/  @!P1 BRA `(.L_x_61) ;  /* 0xfffffffc00f09947 */ /* 0x004fea000383ffff */
[----:B------:R-:W-:Y:S05]  /*9e60*/  BRA `(.L_x_150) ;  /* 0xffffff9800147947 */ /* 0x000fea000383ffff */
.L_x_62:
[----:B------:R-:W-:-:S07]  /*9e70*/  MOV R3, UR31 ;  /* 0x0000001f00037c02 */ /* 0x000fce0008000f00 */
.L_x_151:
[----:B-1----:R1:W2:Y:S02]  /*9e80*/  SYNCS.PHASECHK.TRANS64.TRYWAIT P0, [R3+URZ+0xe0], R0 ;  /* 0x0000e000030075a7 */ /* 0x0022a400080011ff */
[----:B--2---:R-:W-:Y:S05]  /*9e90*/  @!P0 NANOSLEEP.SYNCS 0x989680 ;  /* 0x009896800000895d */ /* 0x004fea0003900000 */
[----:B------:R-:W2:Y:S02]  /*9ea0*/  @!P0 SYNCS.PHASECHK.TRANS64 P0, [R3+URZ+0xe0], R0 ;  /* 0x0000e000030085a7 */ /* 0x000ea400080010ff */
[----:B--2---:R-:W-:Y:S05]  /*9eb0*/  @!P0 BRA `(.L_x_151) ;  /* 0xfffffffc00f08947 */ /* 0x004fea000383ffff */
[----:B------:R-:W-:Y:S05]  /*9ec0*/  BRA `(.L_x_152) ;  /* 0xffffff9800647947 */ /* 0x000fea000383ffff */
.L_x_65:
[----:B------:R-:W-:Y:S07]  /*9ed0*/  MOV R0, UR5 ;  /* 0x0000000500007c02 */ /* 0x000fee0008000f00 */
.L_x_153:
[----:B-1----:R1:W2:Y:S02]  /*9ee0*/  SYNCS.PHASECHK.TRANS64.TRYWAIT P0, [R0+URZ], R3 ;  /* 0x00000003000075a7 */ /* 0x0022a400080011ff */
[----:B--2---:R-:W-:Y:S05]  /*9ef0*/  @!P0 NANOSLEEP.SYNCS 0x989680 ;  /* 0x009896800000895d */ /* 0x004fea0003900000 */
[----:B------:R-:W2:Y:S02]  /*9f00*/  @!P0 SYNCS.PHASECHK.TRANS64 P0, [R0+URZ], R3 ;  /* 0x00000003000085a7 */ /* 0x000ea400080010ff */
[----:B--2---:R-:W-:Y:S05]  /*9f10*/  @!P0 BRA `(.L_x_153) ;  /* 0xfffffffc00f08947 */ /* 0x004fea000383ffff */
[----:B------:R-:W-:Y:S05]  /*9f20*/  BRA `(.L_x_64) ;  /* 0xffffff9800807947 */ /* 0x000fea000383ffff */
.L_x_68:
[----:B------:R-:W-:-:S07]  /*9f30*/  MOV R0, UR4 ;  /* 0x0000000400007c02 */ /* 0x000fce0008000f00 */
.L_x_154:
[----:B--2---:R2:W4:Y:S02]  /*9f40*/  SYNCS.PHASECHK.TRANS64.TRYWAIT P0, [R0+URZ], R3 ;  /* 0x00000003000075a7 */ /* 0x00452400080011ff */
[----:B----4-:R-:W-:Y:S05]  /*9f50*/  @!P0 NANOSLEEP.SYNCS 0x989680 ;  /* 0x009896800000895d */ /* 0x010fea0003900000 */
[----:B------:R-:W4:Y:S02]  /*9f60*/  @!P0 SYNCS.PHASECHK.TRANS64 P0, [R0+URZ], R3 ;  /* 0x00000003000085a7 */ /* 0x000f2400080010ff */
[----:B----4-:R-:W-:Y:S05]  /*9f70*/  @!P0 BRA `(.L_x_154) ;  /* 0xfffffffc00f08947 */ /* 0x010fea000383ffff */
[----:B------:R-:W-:Y:S05]  /*9f80*/  BRA `(.L_x_155) ;  /* 0xffffff9c005c7947 */ /* 0x000fea000383ffff */
.L_x_69:
[----:B------:R-:W-:-:S07]  /*9f90*/  MOV R0, UR5 ;  /* 0x0000000500007c02 */ /* 0x000fce0008000f00 */
.L_x_156:
[----:B-1----:R1:W2:Y:S02]  /*9fa0*/  SYNCS.PHASECHK.TRANS64.TRYWAIT P0, [R0+URZ], R3 ;  /* 0x00000003000075a7 */ /* 0x0022a400080011ff */
[----:B--2---:R-:W-:Y:S05]  /*9fb0*/  @!P0 NANOSLEEP.SYNCS 0x989680 ;  /* 0x009896800000895d */ /* 0x004fea0003900000 */
[----:B------:R-:W2:Y:S02]  /*9fc0*/  @!P0 SYNCS.PHASECHK.TRANS64 P0, [R0+URZ], R3 ;  /* 0x00000003000085a7 */ /* 0x000ea400080010ff */
[----:B--2---:R-:W-:Y:S05]  /*9fd0*/  @!P0 BRA `(.L_x_156) ;  /* 0xfffffffc00f08947 */ /* 0x004fea000383ffff */
[----:B------:R-:W-:Y:S05]  /*9fe0*/  BRA `(.L_x_157) ;  /* 0xffffff9c00687947 */ /* 0x000fea000383ffff */
.L_x_70:
[----:B------:R-:W-:-:S07]  /*9ff0*/  MOV R0, UR5 ;  /* 0x0000000500007c02 */ /* 0x000fce0008000f00 */
.L_x_158:
[----:B-1----:R1:W2:Y:S02]  /*a000*/  SYNCS.PHASECHK.TRANS64.TRYWAIT P0, [R0+URZ], R3 ;  /* 0x00000003000075a7 */ /* 0x0022a400080011ff */
[----:B--2---:R-:W-:Y:S05]  /*a010*/  @!P0 NANOSLEEP.SYNCS 0x989680 ;  /* 0x009896800000895d */ /* 0x004fea0003900000 */
[----:B------:R-:W2:Y:S02]  /*a020*/  @!P0 SYNCS.PHASECHK.TRANS64 P0, [R0+URZ], R3 ;  /* 0x00000003000085a7 */ /* 0x000ea400080010ff */
[----:B--2---:R-:W-:Y:S05]  /*a030*/  @!P0 BRA `(.L_x_158) ;  /* 0xfffffffc00f08947 */ /* 0x004fea000383ffff */
[----:B------:R-:W-:Y:S05]  /*a040*/  BRA `(.L_x_159) ;  /* 0xffffff9c00747947 */ /* 0x000fea000383ffff */
.L_x_71:
[----:B------:R-:W-:-:S07]  /*a050*/  MOV R0, UR4 ;  /* 0x0000000400007c02 */ /* 0x000fce0008000f00 */
.L_x_160:
[----:B-1----:R1:W2:Y:S02]  /*a060*/  SYNCS.PHASECHK.TRANS64.TRYWAIT P0, [R0+URZ], R3 ;  /* 0x00000003000075a7 */ /* 0x0022a400080011ff */
[----:B--2---:R-:W-:Y:S05]  /*a070*/  @!P0 NANOSLEEP.SYNCS 0x989680 ;  /* 0x009896800000895d */ /* 0x004fea0003900000 */
[----:B------:R-:W2:Y:S02]  /*a080*/  @!P0 SYNCS.PHASECHK.TRANS64 P0, [R0+URZ], R3 ;  /* 0x00000003000085a7 */ /* 0x000ea400080010ff */
[----:B--2---:R-:W-:Y:S05]  /*a090*/  @!P0 BRA `(.L_x_160) ;  /* 0xfffffffc00f08947 */ /* 0x004fea000383ffff */
[----:B------:R-:W-:Y:S05]  /*a0a0*/  BRA `(.L_x_161) ;  /* 0xffffff9c00807947 */ /* 0x000fea000383ffff */
.L_x_76:
[----:B--2---:R2:W3:Y:S02]  /*a0b0*/  SYNCS.PHASECHK.TRANS64.TRYWAIT P0, [R12+URZ+0xa0], R9 ;  /* 0x0000a0090c0075a7 */ /* 0x0044e400080011ff */
[----:B---3--:R-:W-:Y:S05]  /*a0c0*/  @!P0 NANOSLEEP.SYNCS 0x989680 ;  /* 0x009896800000895d */ /* 0x008fea0003900000 */
[----:B------:R-:W3:Y:S02]  /*a0d0*/  @!P0 SYNCS.PHASECHK.TRANS64 P0, [R12+URZ+0xa0], R9 ;  /* 0x0000a0090c0085a7 */ /* 0x000ee400080010ff */
[----:B---3--:R-:W-:Y:S05]  /*a0e0*/  @!P0 BRA `(.L_x_76) ;  /* 0xfffffffc00f08947 */ /* 0x008fea000383ffff */
[----:B------:R-:W-:Y:S05]  /*a0f0*/  BRA `(.L_x_162) ;  /* 0xffffffa000b07947 */ /* 0x000fea000383ffff */
.L_x_79:
[----:B------:R-:W-:Y:S07]  /*a100*/  MOV R0, UR21 ;  /* 0x0000001500007c02 */ /* 0x000fee0008000f00 */
.L_x_163:
[----:B--2---:R2:W3:Y:S02]  /*a110*/  SYNCS.PHASECHK.TRANS64.TRYWAIT P2, [R0+URZ+0x98], R11 ;  /* 0x0000980b000075a7 */ /* 0x0044e400080411ff */
[----:B---3--:R-:W-:Y:S05]  /*a120*/  @!P2 NANOSLEEP.SYNCS 0x989680 ;  /* 0x009896800000a95d */ /* 0x008fea0003900000 */
[----:B------:R-:W3:Y:S02]  /*a130*/  @!P2 SYNCS.PHASECHK.TRANS64 P2, [R0+URZ+0x98], R11 ;  /* 0x0000980b0000a5a7 */ /* 0x000ee400080410ff */
[----:B---3--:R-:W-:Y:S05]  /*a140*/  @!P2 BRA `(.L_x_163) ;  /* 0xfffffffc00f0a947 */ /* 0x008fea000383ffff */
[----:B------:R-:W-:Y:S05]  /*a150*/  BRA `(.L_x_78) ;  /* 0xffffffa800187947 */ /* 0x000fea000383ffff */
.L_x_82:
[----:B--2---:R-:W-:Y:S07]  /*a160*/  MOV R0, UR21 ;  /* 0x0000001500007c02 */ /* 0x004fee0008000f00 */
.L_x_164:
[----:B--2---:R2:W3:Y:S02]  /*a170*/  SYNCS.PHASECHK.TRANS64.TRYWAIT P0, [R0+URZ+0x70], R9 ;  /* 0x00007009000075a7 */ /* 0x0044e400080011ff */
[----:B---3--:R-:W-:Y:S05]  /*a180*/  @!P0 NANOSLEEP.SYNCS 0x989680 ;  /* 0x009896800000895d */ /* 0x008fea0003900000 */
[----:B------:R-:W3:Y:S02]  /*a190*/  @!P0 SYNCS.PHASECHK.TRANS64 P0, [R0+URZ+0x70], R9 ;  /* 0x00007009000085a7 */ /* 0x000ee400080010ff */
[----:B---3--:R-:W-:Y:S05]  /*a1a0*/  @!P0 BRA `(.L_x_164) ;  /* 0xfffffffc00f08947 */ /* 0x008fea000383ffff */
[----:B------:R-:W-:Y:S05]  /*a1b0*/  BRA `(.L_x_165) ;  /* 0xffffffa800747947 */ /* 0x000fea000383ffff */
.L_x_83:
[----:B------:R-:W-:Y:S07]  /*a1c0*/  MOV R0, UR21 ;  /* 0x0000001500007c02 */ /* 0x000fee0008000f00 */
.L_x_166:
[----:B--2---:R2:W3:Y:S02]  /*a1d0*/  SYNCS.PHASECHK.TRANS64.TRYWAIT P0, [R0+URZ+0x78], R9 ;  /* 0x00007809000075a7 */ /* 0x0044e400080011ff */
[----:B---3--:R-:W-:Y:S05]  /*a1e0*/  @!P0 NANOSLEEP.SYNCS 0x989680 ;  /* 0x009896800000895d */ /* 0x008fea0003900000 */
[----:B------:R-:W3:Y:S02]  /*a1f0*/  @!P0 SYNCS.PHASECHK.TRANS64 P0, [R0+URZ+0x78], R9 ;  /* 0x00007809000085a7 */ /* 0x000ee400080010ff */
[----:B---3--:R-:W-:Y:S05]  /*a200*/  @!P0 BRA `(.L_x_166) ;  /* 0xfffffffc00f08947 */ /* 0x008fea000383ffff */
[----:B------:R-:W-:Y:S05]  /*a210*/  BRA `(.L_x_167) ;  /* 0xffffffa800ac7947 */ /* 0x000fea000383ffff */
.L_x_84:
[----:B------:R-:W-:Y:S07]  /*a220*/  MOV R0, UR21 ;  /* 0x0000001500007c02 */ /* 0x000fee0008000f00 */
.L_x_168:
[----:B--2---:R2:W3:Y:S02]  /*a230*/  SYNCS.PHASECHK.TRANS64.TRYWAIT P0, [R0+URZ+0x80], R9 ;  /* 0x00008009000075a7 */ /* 0x0044e400080011ff */
[----:B---3--:R-:W-:Y:S05]  /*a240*/  @!P0 NANOSLEEP.SYNCS 0x989680 ;  /* 0x009896800000895d */ /* 0x008fea0003900000 */
[----:B------:R-:W3:Y:S02]  /*a250*/  @!P0 SYNCS.PHASECHK.TRANS64 P0, [R0+URZ+0x80], R9 ;  /* 0x00008009000085a7 */ /* 0x000ee400080010ff */
[----:B---3--:R-:W-:Y:S05]  /*a260*/  @!P0 BRA `(.L_x_168) ;  /* 0xfffffffc00f08947 */ /* 0x008fea000383ffff */
[----:B------:R-:W-:Y:S05]  /*a270*/  BRA `(.L_x_169) ;  /* 0xffffffa800f07947 */ /* 0x000fea000383ffff */
.L_x_85:
[----:B------:R-:W-:Y:S07]  /*a280*/  MOV R0, UR21 ;  /* 0x0000001500007c02 */ /* 0x000fee0008000f00 */
.L_x_170:
[----:B--2---:R2:W3:Y:S02]  /*a290*/  SYNCS.PHASECHK.TRANS64.TRYWAIT P0, [R0+URZ+0x88], R9 ;  /* 0x00008809000075a7 */ /* 0x0044e400080011ff */
[----:B---3--:R-:W-:Y:S05]  /*a2a0*/  @!P0 NANOSLEEP.SYNCS 0x989680 ;  /* 0x009896800000895d */ /* 0x008fea0003900000 */
[----:B------:R-:W3:Y:S02]  /*a2b0*/  @!P0 SYNCS.PHASECHK.TRANS64 P0, [R0+URZ+0x88], R9 ;  /* 0x00008809000085a7 */ /* 0x000ee400080010ff */
[----:B---3--:R-:W-:Y:S05]  /*a2c0*/  @!P0 BRA `(.L_x_170) ;  /* 0xfffffffc00f08947 */ /* 0x008fea000383ffff */
[----:B------:R-:W-:Y:S05]  /*a2d0*/  BRA `(.L_x_171) ;  /* 0xffffffac00307947 */ /* 0x000fea000383ffff */
.L_x_87:
[----:B------:R-:W-:-:S07]  /*a2e0*/  MOV R0, UR21 ;  /* 0x0000001500007c02 */ /* 0x000fce0008000f00 */
.L_x_172:
[----:B---3--:R3:W4:Y:S02]  /*a2f0*/  SYNCS.PHASECHK.TRANS64.TRYWAIT P0, [R0+URZ+0x70], R3 ;  /* 0x00007003000075a7 */ /* 0x00872400080011ff */
[----:B----4-:R-:W-:Y:S05]  /*a300*/  @!P0 NANOSLEEP.SYNCS 0x989680 ;  /* 0x009896800000895d */ /* 0x010fea0003900000 */
[----:B------:R-:W4:Y:S02]  /*a310*/  @!P0 SYNCS.PHASECHK.TRANS64 P0, [R0+URZ+0x70], R3 ;  /* 0x00007003000085a7 */ /* 0x000f2400080010ff */
[----:B----4-:R-:W-:Y:S05]  /*a320*/  @!P0 BRA `(.L_x_172) ;  /* 0xfffffffc00f08947 */ /* 0x010fea000383ffff */
[----:B------:R-:W-:Y:S05]  /*a330*/  BRA `(.L_x_173) ;  /* 0xffffffac00a47947 */ /* 0x000fea000383ffff */
.L_x_88:
[----:B---3--:R-:W-:-:S07]  /*a340*/  MOV R0, UR21 ;  /* 0x0000001500007c02 */ /* 0x008fce0008000f00 */
.L_x_174:
[----:B---3--:R3:W4:Y:S02]  /*a350*/  SYNCS.PHASECHK.TRANS64.TRYWAIT P0, [R0+URZ+0x78], R3 ;  /* 0x00007803000075a7 */ /* 0x00872400080011ff */
[----:B----4-:R-:W-:Y:S05]  /*a360*/  @!P0 NANOSLEEP.SYNCS 0x989680 ;  /* 0x009896800000895d */ /* 0x010fea0003900000 */
[----:B------:R-:W4:Y:S02]  /*a370*/  @!P0 SYNCS.PHASECHK.TRANS64 P0, [R0+URZ+0x78], R3 ;  /* 0x00007803000085a7 */ /* 0x000f2400080010ff */
[----:B----4-:R-:W-:Y:S05]  /*a380*/  @!P0 BRA `(.L_x_174) ;  /* 0xfffffffc00f08947 */ /* 0x010fea000383ffff */
[----:B------:R-:W-:Y:S05]  /*a390*/  BRA `(.L_x_175) ;  /* 0xffffffac00947947 */ /* 0x000fea000383ffff */
.L_x_89:
[----:B---3--:R-:W-:-:S07]  /*a3a0*/  MOV R0, UR21 ;  /* 0x0000001500007c02 */ /* 0x008fce0008000f00 */
.L_x_176:
[----:B---3--:R3:W4:Y:S02]  /*a3b0*/  SYNCS.PHASECHK.TRANS64.TRYWAIT P0, [R0+URZ+0x80], R3 ;  /* 0x00008003000075a7 */ /* 0x00872400080011ff */
[----:B----4-:R-:W-:Y:S05]  /*a3c0*/  @!P0 NANOSLEEP.SYNCS 0x989680 ;  /* 0x009896800000895d */ /* 0x010fea0003900000 */
[----:B------:R-:W4:Y:S02]  /*a3d0*/  @!P0 SYNCS.PHASECHK.TRANS64 P0, [R0+URZ+0x80], R3 ;  /* 0x00008003000085a7 */ /* 0x000f2400080010ff */
[----:B----4-:R-:W-:Y:S05]  /*a3e0*/  @!P0 BRA `(.L_x_176) ;  /* 0xfffffffc00f08947 */ /* 0x010fea000383ffff */
[----:B------:R-:W-:Y:S05]  /*a3f0*/  BRA `(.L_x_177) ;  /* 0xffffffac00847947 */ /* 0x000fea000383ffff */
.L_x_91:
[----:B-1----:R1:W2:Y:S02]  /*a400*/  SYNCS.PHASECHK.TRANS64.TRYWAIT P0, [R3+URZ+0xa0], R0 ;  /* 0x0000a000030075a7 */ /* 0x0022a400080011ff */
[----:B--2---:R-:W-:Y:S05]  /*a410*/  @!P0 NANOSLEEP.SYNCS 0x989680 ;  /* 0x009896800000895d */ /* 0x004fea0003900000 */
[----:B------:R-:W2:Y:S02]  /*a420*/  @!P0 SYNCS.PHASECHK.TRANS64 P0, [R3+URZ+0xa0], R0 ;  /* 0x0000a000030085a7 */ /* 0x000ea400080010ff */
[----:B--2---:R-:W-:Y:S05]  /*a430*/  @!P0 BRA `(.L_x_91) ;  /* 0xfffffffc00f08947 */ /* 0x004fea000383ffff */
[----:B------:R-:W-:Y:S05]  /*a440*/  BRA `(.L_x_178) ;  /* 0xffffffb000547947 */ /* 0x000fea000383ffff */
.L_x_102:
[----:B--2---:R2:W1:Y:S02]  /*a450*/  SYNCS.PHASECHK.TRANS64.TRYWAIT P1, [R2+URZ+0x50], R3 ;  /* 0x00005003020075a7 */ /* 0x00446400080211ff */
[----:B-1----:R-:W-:Y:S05]  /*a460*/  @!P1 NANOSLEEP.SYNCS 0x989680 ;  /* 0x009896800000995d */ /* 0x002fea0003900000 */
[----:B------:R-:W1:Y:S02]  /*a470*/  @!P1 SYNCS.PHASECHK.TRANS64 P1, [R2+URZ+0x50], R3 ;  /* 0x00005003020095a7 */ /* 0x000e6400080210ff */
[----:B-1----:R-:W-:Y:S05]  /*a480*/  @!P1 BRA `(.L_x_102) ;  /* 0xfffffffc00f09947 */ /* 0x002fea000383ffff */
[----:B------:R-:W-:Y:S05]  /*a490*/  BRA `(.L_x_101) ;  /* 0xffffffbc00cc7947 */ /* 0x000fea000383ffff */
.L_x_104:
[----:B--2---:R2:W4:Y:S02]  /*a4a0*/  SYNCS.PHASECHK.TRANS64.TRYWAIT P0, [R71+URZ+0xc0], R4 ;  /* 0x0000c004470075a7 */ /* 0x00452400080011ff */
[----:B----4-:R-:W-:Y:S05]  /*a4b0*/  @!P0 NANOSLEEP.SYNCS 0x989680 ;  /* 0x009896800000895d */ /* 0x010fea0003900000 */
[----:B------:R-:W4:Y:S02]  /*a4c0*/  @!P0 SYNCS.PHASECHK.TRANS64 P0, [R71+URZ+0xc0], R4 ;  /* 0x0000c004470085a7 */ /* 0x000f2400080010ff */
[----:B----4-:R-:W-:Y:S05]  /*a4d0*/  @!P0 BRA `(.L_x_104) ;  /* 0xfffffffc00f08947 */ /* 0x010fea000383ffff */
[----:B------:R-:W-:Y:S05]  /*a4e0*/  BRA `(.L_x_103) ;  /* 0xffffffc0001c7947 */ /* 0x000fea000383ffff */
.L_x_112:
[----:B---3--:R3:W4:Y:S02]  /*a4f0*/  SYNCS.PHASECHK.TRANS64.TRYWAIT P0, [R112+URZ+0x50], R3 ;  /* 0x00005003700075a7 */ /* 0x00872400080011ff */
[----:B----4-:R-:W-:Y:S05]  /*a500*/  @!P0 NANOSLEEP.SYNCS 0x989680 ;  /* 0x009896800000895d */ /* 0x010fea0003900000 */
[----:B------:R-:W4:Y:S02]  /*a510*/  @!P0 SYNCS.PHASECHK.TRANS64 P0, [R112+URZ+0x50], R3 ;  /* 0x00005003700085a7 */ /* 0x000f2400080010ff */
[----:B----4-:R-:W-:Y:S05]  /*a520*/  @!P0 BRA `(.L_x_112) ;  /* 0xfffffffc00f08947 */ /* 0x010fea000383ffff */
[----:B------:R-:W-:Y:S05]  /*a530*/  BRA `(.L_x_111) ;  /* 0xffffffcc00107947 */ /* 0x000fea000383ffff */
.L_x_120:
[----:B---3--:R3:W4:Y:S02]  /*a540*/  SYNCS.PHASECHK.TRANS64.TRYWAIT P0, [R112+URZ+0x50], R5 ;  /* 0x00005005700075a7 */ /* 0x00872400080011ff */
[----:B----4-:R-:W-:Y:S05]  /*a550*/  @!P0 NANOSLEEP.SYNCS 0x989680 ;  /* 0x009896800000895d */ /* 0x010fea0003900000 */
[----:B------:R-:W4:Y:S02]  /*a560*/  @!P0 SYNCS.PHASECHK.TRANS64 P0, [R112+URZ+0x50], R5 ;  /* 0x00005005700085a7 */ /* 0x000f2400080010ff */
[----:B----4-:R-:W-:Y:S05]  /*a570*/  @!P0 BRA `(.L_x_120) ;  /* 0xfffffffc00f08947 */ /* 0x010fea000383ffff */
[----:B------:R-:W-:Y:S05]  /*a580*/  BRA `(.L_x_119) ;  /* 0xffffffd800507947 */ /* 0x000fea000383ffff */
.L_x_128:
[----:B---3--:R3:W4:Y:S02]  /*a590*/  SYNCS.PHASECHK.TRANS64.TRYWAIT P0, [R102+URZ+0x50], R3 ;  /* 0x00005003660075a7 */ /* 0x00872400080011ff */
[----:B----4-:R-:W-:Y:S05]  /*a5a0*/  @!P0 NANOSLEEP.SYNCS 0x989680 ;  /* 0x009896800000895d */ /* 0x010fea0003900000 */
[----:B------:R-:W4:Y:S02]  /*a5b0*/  @!P0 SYNCS.PHASECHK.TRANS64 P0, [R102+URZ+0x50], R3 ;  /* 0x00005003660085a7 */ /* 0x000f2400080010ff */
[----:B----4-:R-:W-:Y:S05]  /*a5c0*/  @!P0 BRA `(.L_x_128) ;  /* 0xfffffffc00f08947 */ /* 0x010fea000383ffff */
[----:B------:R-:W-:Y:S05]  /*a5d0*/  BRA `(.L_x_127) ;  /* 0xffffffe4009c7947 */ /* 0x000fea000383ffff */
        .weak           $__internal_0_$__cuda_sm10x_tcgen05_guardrail_trap_col_being_dealloced_not_returned_by_alloc
        .type           $__internal_0_$__cuda_sm10x_tcgen05_guardrail_trap_col_being_dealloced_not_returned_by_alloc,@function
        .size           $__internal_0_$__cuda_sm10x_tcgen05_guardrail_trap_col_being_dealloced_not_returned_by_alloc,($__internal_1_$__cuda_sm10x_tcgen05_guardrail_trap_phase_invalid_during_alloc - $__internal_0_$__cuda_sm10x_tcgen05_guardrail_trap_col_being_dealloced_not_returned_by_alloc)
$__internal_0_$__cuda_sm10x_tcgen05_guardrail_trap_col_being_dealloced_not_returned_by_alloc:
[----:B------:R-:W-:Y:S05]  /*a5e0*/  BPT.TRAP 0x1 ;  /* 0x000000040000795c */ /* 0x000fea0000300000 */
[----:B------:R-:W-:-:S04]  /*a5f0*/  HFMA2 R3, -RZ, RZ, 0, 0 ;  /* 0x00000000ff037431 */ /* 0x000fc800000001ff */
[----:B------:R-:W-:Y:S05]  /*a600*/  RET.REL.NODEC R2 `(_ZN7cutlass13device_kernelINS_4gemm6kernel13GemmUniversalIN4cute5tupleIJiiiiEEENS1_10collective13CollectiveMmaINS1_35MainloopSm100TmaUmmaWarpSpecializedILi5ELi2ELi4ENS5_IJNS4_1CILi4EEENSA_ILi2EEENSA_ILi1EEEEEEEENS5_IJNSA_ILi64EEENSA_ILi256EEENSA_ILi128EEEEEENS_12float_e5m2_tENS5_IJlSD_lEEESK_SL_NS4_8TiledMMAINS4_8MMA_AtomIJNS4_10MMA_TraitsINS4_19SM100_MMA_F8F6F4_SSEJSK_SK_fSG_SH_NS4_17integral_constantINS4_4UMMA5MajorELSS_0EEEST_NSQ_INSR_7ScaleInELSU_0EEESV_EEEEEENS4_6LayoutINS5_IJSD_SD_SD_EEENS5_IJNSA_ILi0EEES10_S10_EEEEENS5_IJNS4_10UnderscoreES13_S13_EEEEENS4_23SM90_TMA_LOAD_MULTICASTENS4_14ComposedLayoutINS4_7SwizzleILi3ELi4ELi3EEENS4_18smem_ptr_flag_bitsILi8EEENSY_INS5_IJNSA_ILi8EEESI_EEENS5_IJSI_SD_EEEEEEEvNS4_8identityES16_S1G_vS1H_EENS_8epilogue10collective18CollectiveEpilogueINS1J_23Sm100TmaWarpSpecializedILi4ELi2ELi32ELb0ELb0EEEJSJ_NS5_IJNSY_ISG_SD_EES1O_EEESK_SL_SK_SL_NS1J_6fusion15FusionCallbacksIS1N_NS1Q_17LinearCombinationISK_fSK_fLNS_15FloatRoundStyleE2EEESJ_S1P_JEEENS4_5SM1004TMEM4LOAD26SM100_TMEM_LOAD_16dp32b32xENS4_13SM90_TMA_LOADENS17_INS18_ILi2ELi4ELi3EEES1B_NSY_INS5_IJS1C_SG_EEENS5_IJSG_SD_EEEEEEENS4_39AutoVectorizingCopyWithAssumedAlignmentILi128EEENS4_14SM90_TMA_STOREES25_S27_S27_EEEvvEEEEvNT_6ParamsE) ;  /* 0xffffff58027c7950 */ /* 0x000fea0003c3ffff */
        .weak           $__internal_1_$__cuda_sm10x_tcgen05_guardrail_trap_phase_invalid_during_alloc
        .type           $__internal_1_$__cuda_sm10x_tcgen05_guardrail_trap_phase_invalid_during_alloc,@function
        .size           $__internal_1_$__cuda_sm10x_tcgen05_guardrail_trap_phase_invalid_during_alloc,($__internal_2_$__cuda_sm10x_tcgen05_guardrail_trap_unallocated_columns_being_dealloced - $__internal_1_$__cuda_sm10x_tcgen05_guardrail_trap_phase_invalid_during_alloc)
$__internal_1_$__cuda_sm10x_tcgen05_guardrail_trap_phase_invalid_during_alloc:
[----:B------:R-:W-:Y:S05]  /*a610*/  BPT.TRAP 0x1 ;  /* 0x000000040000795c */ /* 0x000fea0000300000 */
[----:B------:R-:W-:-:S04]  /*a620*/  MOV R5, 0x0 ;  /* 0x0000000000057802 */ /* 0x000fc80000000f00 */
[----:B------:R-:W-:Y:S05]  /*a630*/  RET.REL.NODEC R4 `(_ZN7cutlass13device_kernelINS_4gemm6kernel13GemmUniversalIN4cute5tupleIJiiiiEEENS1_10collective13CollectiveMmaINS1_35MainloopSm100TmaUmmaWarpSpecializedILi5ELi2ELi4ENS5_IJNS4_1CILi4EEENSA_ILi2EEENSA_ILi1EEEEEEEENS5_IJNSA_ILi64EEENSA_ILi256EEENSA_ILi128EEEEEENS_12float_e5m2_tENS5_IJlSD_lEEESK_SL_NS4_8TiledMMAINS4_8MMA_AtomIJNS4_10MMA_TraitsINS4_19SM100_MMA_F8F6F4_SSEJSK_SK_fSG_SH_NS4_17integral_constantINS4_4UMMA5MajorELSS_0EEEST_NSQ_INSR_7ScaleInELSU_0EEESV_EEEEEENS4_6LayoutINS5_IJSD_SD_SD_EEENS5_IJNSA_ILi0EEES10_S10_EEEEENS5_IJNS4_10UnderscoreES13_S13_EEEEENS4_23SM90_TMA_LOAD_MULTICASTENS4_14ComposedLayoutINS4_7SwizzleILi3ELi4ELi3EEENS4_18smem_ptr_flag_bitsILi8EEENSY_INS5_IJNSA_ILi8EEESI_EEENS5_IJSI_SD_EEEEEEEvNS4_8identityES16_S1G_vS1H_EENS_8epilogue10collective18CollectiveEpilogueINS1J_23Sm100TmaWarpSpecializedILi4ELi2ELi32ELb0ELb0EEEJSJ_NS5_IJNSY_ISG_SD_EES1O_EEESK_SL_SK_SL_NS1J_6fusion15FusionCallbacksIS1N_NS1Q_17LinearCombinationISK_fSK_fLNS_15FloatRoundStyleE2EEESJ_S1P_JEEENS4_5SM1004TMEM4LOAD26SM100_TMEM_LOAD_16dp32b32xENS4_13SM90_TMA_LOADENS17_INS18_ILi2ELi4ELi3EEES1B_NSY_INS5_IJS1C_SG_EEENS5_IJSG_SD_EEEEEEENS4_39AutoVectorizingCopyWithAssumedAlignmentILi128EEENS4_14SM90_TMA_STOREES25_S27_S27_EEEvvEEEEvNT_6ParamsE) ;  /* 0xffffff5804707950 */ /* 0x000fea0003c3ffff */
        .weak           $__internal_2_$__cuda_sm10x_tcgen05_guardrail_trap_unallocated_columns_being_dealloced
        .type           $__internal_2_$__cuda_sm10x_tcgen05_guardrail_trap_unallocated_columns_being_dealloced,@function
        .size           $__internal_2_$__cuda_sm10x_tcgen05_guardrail_trap_unallocated_columns_being_dealloced,(.L_x_180 - $__internal_2_$__cuda_sm10x_tcgen05_guardrail_trap_unallocated_columns_being_dealloced)
$__internal_2_$__cuda_sm10x_tcgen05_guardrail_trap_unallocated_columns_being_dealloced:
[----:B------:R-:W-:Y:S05]  /*a640*/  BPT.TRAP 0x1 ;  /* 0x000000040000795c */ /* 0x000fea0000300000 */
[----:B------:R-:W-:-:S04]  /*a650*/  HFMA2 R3, -RZ, RZ, 0, 0 ;  /* 0x00000000ff037431 */ /* 0x000fc800000001ff */
[----:B------:R-:W-:Y:S05]  /*a660*/  RET.REL.NODEC R2 `(_ZN7cutlass13device_kernelINS_4gemm6kernel13GemmUniversalIN4cute5tupleIJiiiiEEENS1_10collective13CollectiveMmaINS1_35MainloopSm100TmaUmmaWarpSpecializedILi5ELi2ELi4ENS5_IJNS4_1CILi4EEENSA_ILi2EEENSA_ILi1EEEEEEEENS5_IJNSA_ILi64EEENSA_ILi256EEENSA_ILi128EEEEEENS_12float_e5m2_tENS5_IJlSD_lEEESK_SL_NS4_8TiledMMAINS4_8MMA_AtomIJNS4_10MMA_TraitsINS4_19SM100_MMA_F8F6F4_SSEJSK_SK_fSG_SH_NS4_17integral_constantINS4_4UMMA5MajorELSS_0EEEST_NSQ_INSR_7ScaleInELSU_0EEESV_EEEEEENS4_6LayoutINS5_IJSD_SD_SD_EEENS5_IJNSA_ILi0EEES10_S10_EEEEENS5_IJNS4_10UnderscoreES13_S13_EEEEENS4_23SM90_TMA_LOAD_MULTICASTENS4_14ComposedLayoutINS4_7SwizzleILi3ELi4ELi3EEENS4_18smem_ptr_flag_bitsILi8EEENSY_INS5_IJNSA_ILi8EEESI_EEENS5_IJSI_SD_EEEEEEEvNS4_8identityES16_S1G_vS1H_EENS_8epilogue10collective18CollectiveEpilogueINS1J_23Sm100TmaWarpSpecializedILi4ELi2ELi32ELb0ELb0EEEJSJ_NS5_IJNSY_ISG_SD_EES1O_EEESK_SL_SK_SL_NS1J_6fusion15FusionCallbacksIS1N_NS1Q_17LinearCombinationISK_fSK_fLNS_15FloatRoundStyleE2EEESJ_S1P_JEEENS4_5SM1004TMEM4LOAD26SM100_TMEM_LOAD_16dp32b32xENS4_13SM90_TMA_LOADENS17_INS18_ILi2ELi4ELi3EEES1B_NSY_INS5_IJS1C_SG_EEENS5_IJSG_SD_EEEEEEENS4_39AutoVectorizingCopyWithAssumedAlignmentILi128EEENS4_14SM90_TMA_STOREES25_S27_S27_EEEvvEEEEvNT_6ParamsE) ;  /* 0xffffff5802647950 */ /* 0x000fea0003c3ffff */
.L_x_179:
[----:B------:R-:W-:-:S00]  /*a670*/  BRA `(.L_x_179) ;  /* 0xfffffffc00fc7947 */ /* 0x000fc0000383ffff */
[----:B------:R-:W-:-:S00]  /*a680*/  NOP ;  /* 0x0000000000007918 */ /* 0x000fc00000000000 */
[----:B------:R-:W-:-:S00]  /*a690*/  NOP ;  /* 0x0000000000007918 */ /* 0x000fc00000000000 */
[----:B------:R-:W-:-:S00]  /*a6a0*/  NOP ;  /* 0x0000000000007918 */ /* 0x000fc00000000000 */
[----:B------:R-:W-:-:S00]  /*a6b0*/  NOP ;  /* 0x0000000000007918 */ /* 0x000fc00000000000 */
[----:B------:R-:W-:-:S00]  /*a6c0*/  NOP ;  /* 0x0000000000007918 */ /* 0x000fc00000000000 */
[----:B------:R-:W-:-:S00]  /*a6d0*/  NOP ;  /* 0x0000000000007918 */ /* 0x000fc00000000000 */
[----:B------:R-:W-:-:S00]  /*a6e0*/  NOP ;  /* 0x0000000000007918 */ /* 0x000fc00000000000 */
[----:B------:R-:W-:-:S00]  /*a6f0*/  NOP ;  /* 0x0000000000007918 */ /* 0x000fc00000000000 */
.L_x_180:


//--------------------- .nv.global.init           --------------------------
	.section	.nv.global.init,"aw",@progbits
.nv.global.init:
	.type		$str$27,@object
	.size		$str$27,($str$28 - $str$27)
$str$27:
        /*0000*/ 	.byte	0x28, 0x61, 0x64, 0x64, 0x72, 0x65, 0x73, 0x73, 0x20, 0x26, 0x20, 0x6d, 0x61, 0x73, 0x6b, 0x29
        /*0010*/ 	.byte	0x20, 0x3d, 0x3d, 0x20, 0x30, 0x00
	.type		$str$28,@object
	.size		$str$28,($str$26 - $str$28)
$str$28:
        /*0016*/ 	.byte	0x2f, 0x74, 0x6d, 0x70, 0x2f, 0x63, 0x75, 0x74, 0x6c, 0x61, 0x73, 0x73, 0x5f, 0x73, 0x77, 0x65
        /*0026*/ 	.byte	0x65, 0x70, 0x5f, 0x73, 0x72, 0x63, 0x2f, 0x69, 0x6e, 0x63, 0x6c, 0x75, 0x64, 0x65, 0x2f, 0x63
        /*0036*/ 	.byte	0x75, 0x74, 0x65, 0x2f, 0x70, 0x6f, 0x69, 0x6e, 0x74, 0x65, 0x72, 0x5f, 0x66, 0x6c, 0x61, 0x67
        /*0046*/ 	.byte	0x67, 0x65, 0x64, 0x2e, 0x68, 0x70, 0x70, 0x00
	.type		$str$26,@object
	.size		$str$26,($str$25 - $str$26)
$str$26:
        /*004e*/ 	.byte	0x2f, 0x74, 0x6d, 0x70, 0x2f, 0x63, 0x75, 0x74, 0x6c, 0x61, 0x73, 0x73, 0x5f, 0x73, 0x77, 0x65
        /*005e*/ 	.byte	0x65, 0x70, 0x5f, 0x73, 0x72, 0x63, 0x2f, 0x69, 0x6e, 0x63, 0x6c, 0x75, 0x64, 0x65, 0x2f, 0x63
        /*006e*/ 	.byte	0x75, 0x74, 0x65, 0x2f, 0x61, 0x74, 0x6f, 0x6d, 0x2f, 0x63, 0x6f, 0x70, 0x79, 0x5f, 0x74, 0x72
        /*007e*/ 	.byte	0x61, 0x69, 0x74, 0x73, 0x5f, 0x73, 0x6d, 0x31, 0x30, 0x30, 0x2e, 0x68, 0x70, 0x70, 0x00
	.type		$str$25,@object
	.size		$str$25,(__unnamed_1 - $str$25)
$str$25:
        /*008d*/ 	.byte	0x28, 0x28, 0x75, 0x69, 0x6e, 0x74, 0x33, 0x32, 0x5f, 0x74, 0x28, 0x74, 0x68, 0x72, 0x65, 0x61
        /*009d*/ 	.byte	0x64, 0x49, 0x64, 0x78, 0x2e, 0x78, 0x29, 0x20, 0x2f, 0x20, 0x33, 0x32, 0x29, 0x20, 0x25, 0x20
        /*00ad*/ 	.byte	0x34, 0x29, 0x20, 0x3d, 0x3d, 0x20, 0x28, 0x28, 0x28, 0x74, 0x6d, 0x65, 0x6d, 0x5f, 0x61, 0x64
        /*00bd*/ 	.byte	0x64, 0x72, 0x20, 0x3e, 0x3e, 0x20, 0x31, 0x36, 0x29, 0x20, 0x2f, 0x20, 0x33, 0x32, 0x29, 0x20
        /*00cd*/ 	.byte	0x25, 0x20, 0x34, 0x29, 0x00
	.type		__unnamed_1,@object
	.size		__unnamed_1,(__unnamed_2 - __unnamed_1)
__unnamed_1:
        /*00d2*/ 	.byte	0x61, 0x75, 0x74, 0x6f, 0x20, 0x63, 0x75, 0x74, 0x65, 0x3a, 0x3a, 0x61, 0x73, 0x5f, 0x70, 0x6f
        /* <DEDUP_REMOVED lines=24> */
        /*0262*/ 	.byte	0x3c, 0x34, 0x30, 0x39, 0x36, 0x3e, 0x3e, 0x3e, 0x3e, 0x5d, 0x00
	.type		__unnamed_2,@object
	.size		__unnamed_2,(__unnamed_3 - __unnamed_2)
__unnamed_2:
        /* <DEDUP_REMOVED lines=26> */
	.type		__unnamed_3,@object
	.size		__unnamed_3,(.L_3 - __unnamed_3)
__unnamed_3:
        /* <DEDUP_REMOVED lines=40> */
        /*0688*/ 	.byte	0x74, 0x65, 0x3a, 0x3a, 0x43, 0x3c, 0x30, 0x3e, 0x3e, 0x3e, 0x3e, 0x5d, 0x00
.L_3:


//--------------------- .nv.shared._ZN7cutlass13device_kernelINS_4gemm6kernel13GemmUniversalIN4cute5tupleIJiiiiEEENS1_10collective13CollectiveMmaINS1_35MainloopSm100TmaUmmaWarpSpecializedILi5ELi2ELi4ENS5_IJNS4_1CILi4EEENSA_ILi2EEENSA_ILi1EEEEEEEENS5_IJNSA_ILi64EEENSA_ILi256EEENSA_ILi128EEEEEENS_12float_e5m2_tENS5_IJlSD_lEEESK_SL_NS4_8TiledMMAINS4_8MMA_AtomIJNS4_10MMA_TraitsINS4_19SM100_MMA_F8F6F4_SSEJSK_SK_fSG_SH_NS4_17integral_constantINS4_4UMMA5MajorELSS_0EEEST_NSQ_INSR_7ScaleInELSU_0EEESV_EEEEEENS4_6LayoutINS5_IJSD_SD_SD_EEENS5_IJNSA_ILi0EEES10_S10_EEEEENS5_IJNS4_10UnderscoreES13_S13_EEEEENS4_23SM90_TMA_LOAD_MULTICASTENS4_14ComposedLayoutINS4_7SwizzleILi3ELi4ELi3EEENS4_18smem_ptr_flag_bitsILi8EEENSY_INS5_IJNSA_ILi8EEESI_EEENS5_IJSI_SD_EEEEEEEvNS4_8identityES16_S1G_vS1H_EENS_8epilogue10collective18CollectiveEpilogueINS1J_23Sm100TmaWarpSpecializedILi4ELi2ELi32ELb0ELb0EEEJSJ_NS5_IJNSY_ISG_SD_EES1O_EEESK_SL_SK_SL_NS1J_6fusion15FusionCallbacksIS1N_NS1Q_17LinearCombinationISK_fSK_fLNS_15FloatRoundStyleE2EEESJ_S1P_JEEENS4_5SM1004TMEM4LOAD26SM100_TMEM_LOAD_16dp32b32xENS4_13SM90_TMA_LOADENS17_INS18_ILi2ELi4ELi3EEES1B_NSY_INS5_IJS1C_SG_EEENS5_IJSG_SD_EEEEEEENS4_39AutoVectorizingCopyWithAssumedAlignmentILi128EEENS4_14SM90_TMA_STOREES25_S27_S27_EEEvvEEEEvNT_6ParamsE --------------------------
	.section	.nv.shared._ZN7cutlass13device_kernelINS_4gemm6kernel13GemmUniversalIN4cute5tupleIJiiiiEEENS1_10collective13CollectiveMmaINS1_35MainloopSm100TmaUmmaWarpSpecializedILi5ELi2ELi4ENS5_IJNS4_1CILi4EEENSA_ILi2EEENSA_ILi1EEEEEEEENS5_IJNSA_ILi64EEENSA_ILi256EEENSA_ILi128EEEEEENS_12float_e5m2_tENS5_IJlSD_lEEESK_SL_NS4_8TiledMMAINS4_8MMA_AtomIJNS4_10MMA_TraitsINS4_19SM100_MMA_F8F6F4_SSEJSK_SK_fSG_SH_NS4_17integral_constantINS4_4UMMA5MajorELSS_0EEEST_NSQ_INSR_7ScaleInELSU_0EEESV_EEEEEENS4_6LayoutINS5_IJSD_SD_SD_EEENS5_IJNSA_ILi0EEES10_S10_EEEEENS5_IJNS4_10UnderscoreES13_S13_EEEEENS4_23SM90_TMA_LOAD_MULTICASTENS4_14ComposedLayoutINS4_7SwizzleILi3ELi4ELi3EEENS4_18smem_ptr_flag_bitsILi8EEENSY_INS5_IJNSA_ILi8EEESI_EEENS5_IJSI_SD_EEEEEEEvNS4_8identityES16_S1G_vS1H_EENS_8epilogue10collective18CollectiveEpilogueINS1J_23Sm100TmaWarpSpecializedILi4ELi2ELi32ELb0ELb0EEEJSJ_NS5_IJNSY_ISG_SD_EES1O_EEESK_SL_SK_SL_NS1J_6fusion15FusionCallbacksIS1N_NS1Q_17LinearCombinationISK_fSK_fLNS_15FloatRoundStyleE2EEESJ_S1P_JEEENS4_5SM1004TMEM4LOAD26SM100_TMEM_LOAD_16dp32b32xENS4_13SM90_TMA_LOADENS17_INS18_ILi2ELi4ELi3EEES1B_NSY_INS5_IJS1C_SG_EEENS5_IJSG_SD_EEEEEEENS4_39AutoVectorizingCopyWithAssumedAlignmentILi128EEENS4_14SM90_TMA_STOREES25_S27_S27_EEEvvEEEEvNT_6ParamsE,"aw",@nobits
	.sectionflags	@""
	.align	16
	.zero		1024


//--------------------- .nv.shared.reserved.0     --------------------------
	.section	.nv.shared.reserved.0,"aw",@nobits
	.weak		__nv_reservedSMEM_offset_0_alias
	.size		__nv_reservedSMEM_offset_0_alias, 0, 64
	.other		__nv_reservedSMEM_offset_0_alias,@"STO_CUDA_RESERVED_SHARED STV_DEFAULT"
__nv_reservedSMEM_offset_0_alias:
	.zero		0
.nv.shared.reserved.0:
	.zero		64
	.weak		__nv_reservedSMEM_tcgen05_partition
	.type		__nv_reservedSMEM_tcgen05_partition,@object
	.size		__nv_reservedSMEM_tcgen05_partition,(.L_0 - __nv_reservedSMEM_tcgen05_partition)
__nv_reservedSMEM_tcgen05_partition:
	.zero		32
.L_0:


//--------------------- .nv.global                --------------------------
	.section	.nv.global,"aw",@nobits
.nv.global:
	.type		_ZN40_INTERNAL_58c9b3ba_4_k_cu_0dc45246_226054cute1_E,@object
	.size		_ZN40_INTERNAL_58c9b3ba_4_k_cu_0dc45246_226054cute1_E,(_ZN40_INTERNAL_58c9b3ba_4_k_cu_0dc45246_226054cuda3std3__45__cpo6cbeginE - _ZN40_INTERNAL_58c9b3ba_4_k_cu_0dc45246_226054cute1_E)
_ZN40_INTERNAL_58c9b3ba_4_k_cu_0dc45246_226054cute1_E:
	.zero		1
	.type		_ZN40_INTERNAL_58c9b3ba_4_k_cu_0dc45246_226054cuda3std3__45__cpo6cbeginE,@object
	.size		_ZN40_INTERNAL_58c9b3ba_4_k_cu_0dc45246_226054cuda3std3__45__cpo6cbeginE,(_ZN40_INTERNAL_58c9b3ba_4_k_cu_0dc45246_226054cuda3std3__48in_placeE - _ZN40_INTERNAL_58c9b3ba_4_k_cu_0dc45246_226054cuda3std3__45__cpo6cbeginE)
_ZN40_INTERNAL_58c9b3ba_4_k_cu_0dc45246_226054cuda3std3__45__cpo6cbeginE:
	.zero		1
	.type		_ZN40_INTERNAL_58c9b3ba_4_k_cu_0dc45246_226054cuda3std3__48in_placeE,@object
	.size		_ZN40_INTERNAL_58c9b3ba_4_k_cu_0dc45246_226054cuda3std3__48in_placeE,(_ZN40_INTERNAL_58c9b3ba_4_k_cu_0dc45246_226054cuda3std6ranges3__45__cpo9iter_moveE - _ZN40_INTERNAL_58c9b3ba_4_k_cu_0dc45246_226054cuda3std3__48in_placeE)
_ZN40_INTERNAL_58c9b3ba_4_k_cu_0dc45246_226054cuda3std3__48in_placeE:
	.zero		1
	.type		_ZN40_INTERNAL_58c9b3ba_4_k_cu_0dc45246_226054cuda3std6ranges3__45__cpo9iter_moveE,@object
	.size		_ZN40_INTERNAL_58c9b3ba_4_k_cu_0dc45246_226054cuda3std6ranges3__45__cpo9iter_moveE,(_ZN40_INTERNAL_58c9b3ba_4_k_cu_0dc45246_226054cuda3std3__45__cpo5beginE - _ZN40_INTERNAL_58c9b3ba_4_k_cu_0dc45246_226054cuda3std6ranges3__45__cpo9iter_moveE)
_ZN40_INTERNAL_58c9b3ba_4_k_cu_0dc45246_226054cuda3std6ranges3__45__cpo9iter_moveE:
	.zero		1
	.type		_ZN40_INTERNAL_58c9b3ba_4_k_cu_0dc45246_226054cuda3std3__45__cpo5beginE,@object
	.size		_ZN40_INTERNAL_58c9b3ba_4_k_cu_0dc45246_226054cuda3std3__45__cpo5beginE,(_ZN40_INTERNAL_58c9b3ba_4_k_cu_0dc45246_226054cuda3std3__442_GLOBAL__N__58c9b3ba_4_k_cu_0dc45246_226056ignoreE - _ZN40_INTERNAL_58c9b3ba_4_k_cu_0dc45246_226054cuda3std3__45__cpo5beginE)
_ZN40_INTERNAL_58c9b3ba_4_k_cu_0dc45246_226054cuda3std3__45__cpo5beginE:
	.zero		1
	.type		_ZN40_INTERNAL_58c9b3ba_4_k_cu_0dc45246_226054cuda3std3__442_GLOBAL__N__58c9b3ba_4_k_cu_0dc45246_226056ignoreE,@object
	.size		_ZN40_INTERNAL_58c9b3ba_4_k_cu_0dc45246_226054cuda3std3__442_GLOBAL__N__58c9b3ba_4_k_cu_0dc45246_226056ignoreE,(_ZN40_INTERNAL_58c9b3ba_4_k_cu_0dc45246_226054cute7productE - _ZN40_INTERNAL_58c9b3ba_4_k_cu_0dc45246_226054cuda3std3__442_GLOBAL__N__58c9b3ba_4_k_cu_0dc45246_226056ignoreE)
_ZN40_INTERNAL_58c9b3ba_4_k_cu_0dc45246_226054cuda3std3__442_GLOBAL__N__58c9b3ba_4_k_cu_0dc45246_226056ignoreE:
	.zero		1
	.type		_ZN40_INTERNAL_58c9b3ba_4_k_cu_0dc45246_226054cute7productE,@object
	.size		_ZN40_INTERNAL_58c9b3ba_4_k_cu_0dc45246_226054cute7productE,(_ZN40_INTERNAL_58c9b3ba_4_k_cu_0dc45246_226054cuda3std3__45__cpo3endE - _ZN40_INTERNAL_58c9b3ba_4_k_cu_0dc45246_226054cute7productE)
_ZN40_INTERNAL_58c9b3ba_4_k_cu_0dc45246_226054cute7productE:
	.zero		1
	.type		_ZN40_INTERNAL_58c9b3ba_4_k_cu_0dc45246_226054cuda3std3__45__cpo3endE,@object
	.size		_ZN40_INTERNAL_58c9b3ba_4_k_cu_0dc45246_226054cuda3std3__45__cpo3endE,(_ZN40_INTERNAL_58c9b3ba_4_k_cu_0dc45246_226054cuda3std3__419piecewise_constructE - _ZN40_INTERNAL_58c9b3ba_4_k_cu_0dc45246_226054cuda3std3__45__cpo3endE)
_ZN40_INTERNAL_58c9b3ba_4_k_cu_0dc45246_226054cuda3std3__45__cpo3endE:
	.zero		1
	.type		_ZN40_INTERNAL_58c9b3ba_4_k_cu_0dc45246_226054cuda3std3__419piecewise_constructE,@object
	.size		_ZN40_INTERNAL_58c9b3ba_4_k_cu_0dc45246_226054cuda3std3__419piecewise_constructE,(_ZN40_INTERNAL_58c9b3ba_4_k_cu_0dc45246_226054cuda3std3__45__cpo4cendE - _ZN40_INTERNAL_58c9b3ba_4_k_cu_0dc45246_226054cuda3std3__419piecewise_constructE)
_ZN40_INTERNAL_58c9b3ba_4_k_cu_0dc45246_226054cuda3std3__419piecewise_constructE:
	.zero		1
	.type		_ZN40_INTERNAL_58c9b3ba_4_k_cu_0dc45246_226054cuda3std3__45__cpo4cendE,@object
	.size		_ZN40_INTERNAL_58c9b3ba_4_k_cu_0dc45246_226054cuda3std3__45__cpo4cendE,(_ZN40_INTERNAL_58c9b3ba_4_k_cu_0dc45246_226054cuda3std6ranges3__45__cpo4swapE - _ZN40_INTERNAL_58c9b3ba_4_k_cu_0dc45246_226054cuda3std3__45__cpo4cendE)
_ZN40_INTERNAL_58c9b3ba_4_k_cu_0dc45246_226054cuda3std3__45__cpo4cendE:
	.zero		1
	.type		_ZN40_INTERNAL_58c9b3ba_4_k_cu_0dc45246_226054cuda3std6ranges3__45__cpo4swapE,@object
	.size		_ZN40_INTERNAL_58c9b3ba_4_k_cu_0dc45246_226054cuda3std6ranges3__45__cpo4swapE,(.L_11 - _ZN40_INTERNAL_58c9b3ba_4_k_cu_0dc45246_226054cuda3std6ranges3__45__cpo4swapE)
_ZN40_INTERNAL_58c9b3ba_4_k_cu_0dc45246_226054cuda3std6ranges3__45__cpo4swapE:
	.zero		1
.L_11:


//--------------------- .nv.constant0._ZN7cutlass13device_kernelINS_4gemm6kernel13GemmUniversalIN4cute5tupleIJiiiiEEENS1_10collective13CollectiveMmaINS1_35MainloopSm100TmaUmmaWarpSpecializedILi5ELi2ELi4ENS5_IJNS4_1CILi4EEENSA_ILi2EEENSA_ILi1EEEEEEEENS5_IJNSA_ILi64EEENSA_ILi256EEENSA_ILi128EEEEEENS_12float_e5m2_tENS5_IJlSD_lEEESK_SL_NS4_8TiledMMAINS4_8MMA_AtomIJNS4_10MMA_TraitsINS4_19SM100_MMA_F8F6F4_SSEJSK_SK_fSG_SH_NS4_17integral_constantINS4_4UMMA5MajorELSS_0EEEST_NSQ_INSR_7ScaleInELSU_0EEESV_EEEEEENS4_6LayoutINS5_IJSD_SD_SD_EEENS5_IJNSA_ILi0EEES10_S10_EEEEENS5_IJNS4_10UnderscoreES13_S13_EEEEENS4_23SM90_TMA_LOAD_MULTICASTENS4_14ComposedLayoutINS4_7SwizzleILi3ELi4ELi3EEENS4_18smem_ptr_flag_bitsILi8EEENSY_INS5_IJNSA_ILi8EEESI_EEENS5_IJSI_SD_EEEEEEEvNS4_8identityES16_S1G_vS1H_EENS_8epilogue10collective18CollectiveEpilogueINS1J_23Sm100TmaWarpSpecializedILi4ELi2ELi32ELb0ELb0EEEJSJ_NS5_IJNSY_ISG_SD_EES1O_EEESK_SL_SK_SL_NS1J_6fusion15FusionCallbacksIS1N_NS1Q_17LinearCombinationISK_fSK_fLNS_15FloatRoundStyleE2EEESJ_S1P_JEEENS4_5SM1004TMEM4LOAD26SM100_TMEM_LOAD_16dp32b32xENS4_13SM90_TMA_LOADENS17_INS18_ILi2ELi4ELi3EEES1B_NSY_INS5_IJS1C_SG_EEENS5_IJSG_SD_EEEEEEENS4_39AutoVectorizingCopyWithAssumedAlignmentILi128EEENS4_14SM90_TMA_STOREES25_S27_S27_EEEvvEEEEvNT_6ParamsE --------------------------
	.section	.nv.constant0._ZN7cutlass13device_kernelINS_4gemm6kernel13GemmUniversalIN4cute5tupleIJiiiiEEENS1_10collective13CollectiveMmaINS1_35MainloopSm100TmaUmmaWarpSpecializedILi5ELi2ELi4ENS5_IJNS4_1CILi4EEENSA_ILi2EEENSA_ILi1EEEEEEEENS5_IJNSA_ILi64EEENSA_ILi256EEENSA_ILi128EEEEEENS_12float_e5m2_tENS5_IJlSD_lEEESK_SL_NS4_8TiledMMAINS4_8MMA_AtomIJNS4_10MMA_TraitsINS4_19SM100_MMA_F8F6F4_SSEJSK_SK_fSG_SH_NS4_17integral_constantINS4_4UMMA5MajorELSS_0EEEST_NSQ_INSR_7ScaleInELSU_0EEESV_EEEEEENS4_6LayoutINS5_IJSD_SD_SD_EEENS5_IJNSA_ILi0EEES10_S10_EEEEENS5_IJNS4_10UnderscoreES13_S13_EEEEENS4_23SM90_TMA_LOAD_MULTICASTENS4_14ComposedLayoutINS4_7SwizzleILi3ELi4ELi3EEENS4_18smem_ptr_flag_bitsILi8EEENSY_INS5_IJNSA_ILi8EEESI_EEENS5_IJSI_SD_EEEEEEEvNS4_8identityES16_S1G_vS1H_EENS_8epilogue10collective18CollectiveEpilogueINS1J_23Sm100TmaWarpSpecializedILi4ELi2ELi32ELb0ELb0EEEJSJ_NS5_IJNSY_ISG_SD_EES1O_EEESK_SL_SK_SL_NS1J_6fusion15FusionCallbacksIS1N_NS1Q_17LinearCombinationISK_fSK_fLNS_15FloatRoundStyleE2EEESJ_S1P_JEEENS4_5SM1004TMEM4LOAD26SM100_TMEM_LOAD_16dp32b32xENS4_13SM90_TMA_LOADENS17_INS18_ILi2ELi4ELi3EEES1B_NSY_INS5_IJS1C_SG_EEENS5_IJSG_SD_EEEEEEENS4_39AutoVectorizingCopyWithAssumedAlignmentILi128EEENS4_14SM90_TMA_STOREES25_S27_S27_EEEvvEEEEvNT_6ParamsE,"a",@progbits
	.sectionflags	@""
	.align	4
.nv.constant0._ZN7cutlass13device_kernelINS_4gemm6kernel13GemmUniversalIN4cute5tupleIJiiiiEEENS1_10collective13CollectiveMmaINS1_35MainloopSm100TmaUmmaWarpSpecializedILi5ELi2ELi4ENS5_IJNS4_1CILi4EEENSA_ILi2EEENSA_ILi1EEEEEEEENS5_IJNSA_ILi64EEENSA_ILi256EEENSA_ILi128EEEEEENS_12float_e5m2_tENS5_IJlSD_lEEESK_SL_NS4_8TiledMMAINS4_8MMA_AtomIJNS4_10MMA_TraitsINS4_19SM100_MMA_F8F6F4_SSEJSK_SK_fSG_SH_NS4_17integral_constantINS4_4UMMA5MajorELSS_0EEEST_NSQ_INSR_7ScaleInELSU_0EEESV_EEEEEENS4_6LayoutINS5_IJSD_SD_SD_EEENS5_IJNSA_ILi0EEES10_S10_EEEEENS5_IJNS4_10UnderscoreES13_S13_EEEEENS4_23SM90_TMA_LOAD_MULTICASTENS4_14ComposedLayoutINS4_7SwizzleILi3ELi4ELi3EEENS4_18smem_ptr_flag_bitsILi8EEENSY_INS5_IJNSA_ILi8EEESI_EEENS5_IJSI_SD_EEEEEEEvNS4_8identityES16_S1G_vS1H_EENS_8epilogue10collective18CollectiveEpilogueINS1J_23Sm100TmaWarpSpecializedILi4ELi2ELi32ELb0ELb0EEEJSJ_NS5_IJNSY_ISG_SD_EES1O_EEESK_SL_SK_SL_NS1J_6fusion15FusionCallbacksIS1N_NS1Q_17LinearCombinationISK_fSK_fLNS_15FloatRoundStyleE2EEESJ_S1P_JEEENS4_5SM1004TMEM4LOAD26SM100_TMEM_LOAD_16dp32b32xENS4_13SM90_TMA_LOADENS17_INS18_ILi2ELi4ELi3EEES1B_NSY_INS5_IJS1C_SG_EEENS5_IJSG_SD_EEEEEEENS4_39AutoVectorizingCopyWithAssumedAlignmentILi128EEENS4_14SM90_TMA_STOREES25_S27_S27_EEEvvEEEEvNT_6ParamsE:
	.zero		2944


//--------------------- SYMBOLS --------------------------

	.type		.nv.reservedSmem.offset0,@object
	.size		.nv.reservedSmem.offset0,0x4
	.type		.nv.reservedSmem.cap,@object
	.size		.nv.reservedSmem.cap,0x4
	.type		__assertfail,@function
